//
// Generated by NVIDIA NVVM Compiler
//
// Compiler Build ID: CL-36424714
// Cuda compilation tools, release 13.0, V13.0.88
// Based on NVVM 20.0.0
//

.version 9.0
.target sm_100
.address_size 64

	// .globl	_Z16matrix_addkernelPfS_S_i

.visible .entry _Z16matrix_addkernelPfS_S_i(
	.param .u64 .ptr .align 1 _Z16matrix_addkernelPfS_S_i_param_0,
	.param .u64 .ptr .align 1 _Z16matrix_addkernelPfS_S_i_param_1,
	.param .u64 .ptr .align 1 _Z16matrix_addkernelPfS_S_i_param_2,
	.param .u32 _Z16matrix_addkernelPfS_S_i_param_3
)
{
	.reg .pred 	%p<2>;
	.reg .b32 	%r<7>;
	.reg .b32 	%f<4>;
	.reg .b64 	%rd<11>;

	ld.param.u64 	%rd1, [_Z16matrix_addkernelPfS_S_i_param_0];
	ld.param.u64 	%rd2, [_Z16matrix_addkernelPfS_S_i_param_1];
	ld.param.u64 	%rd3, [_Z16matrix_addkernelPfS_S_i_param_2];
	ld.param.u32 	%r2, [_Z16matrix_addkernelPfS_S_i_param_3];
	mov.u32 	%r3, %tid.x;
	mov.u32 	%r4, %ntid.x;
	mov.u32 	%r5, %ctaid.x;
	mad.lo.s32 	%r1, %r4, %r5, %r3;
	mul.lo.s32 	%r6, %r2, %r2;
	setp.ge.s32 	%p1, %r1, %r6;
	@%p1 bra 	$L__BB0_2;
	cvta.to.global.u64 	%rd4, %rd1;
	cvta.to.global.u64 	%rd5, %rd2;
	cvta.to.global.u64 	%rd6, %rd3;
	mul.wide.s32 	%rd7, %r1, 4;
	add.s64 	%rd8, %rd4, %rd7;
	ld.global.f32 	%f1, [%rd8];
	add.s64 	%rd9, %rd5, %rd7;
	ld.global.f32 	%f2, [%rd9];
	add.f32 	%f3, %f1, %f2;
	add.s64 	%rd10, %rd6, %rd7;
	st.global.f32 	[%rd10], %f3;
$L__BB0_2:
	ret;

}
	// .globl	_Z20matrix_addkernel_rowPfS_S_i
.visible .entry _Z20matrix_addkernel_rowPfS_S_i(
	.param .u64 .ptr .align 1 _Z20matrix_addkernel_rowPfS_S_i_param_0,
	.param .u64 .ptr .align 1 _Z20matrix_addkernel_rowPfS_S_i_param_1,
	.param .u64 .ptr .align 1 _Z20matrix_addkernel_rowPfS_S_i_param_2,
	.param .u32 _Z20matrix_addkernel_rowPfS_S_i_param_3
)
{
	.reg .pred 	%p<12>;
	.reg .b32 	%r<37>;
	.reg .b32 	%f<88>;
	.reg .b64 	%rd<26>;

	ld.param.u64 	%rd7, [_Z20matrix_addkernel_rowPfS_S_i_param_0];
	ld.param.u64 	%rd8, [_Z20matrix_addkernel_rowPfS_S_i_param_1];
	ld.param.u64 	%rd9, [_Z20matrix_addkernel_rowPfS_S_i_param_2];
	ld.param.u32 	%r23, [_Z20matrix_addkernel_rowPfS_S_i_param_3];
	cvta.to.global.u64 	%rd1, %rd9;
	cvta.to.global.u64 	%rd2, %rd8;
	cvta.to.global.u64 	%rd3, %rd7;
	mov.u32 	%r24, %tid.x;
	mov.u32 	%r25, %ntid.x;
	mov.u32 	%r26, %ctaid.x;
	mad.lo.s32 	%r1, %r25, %r26, %r24;
	setp.ge.s32 	%p1, %r1, %r23;
	setp.lt.s32 	%p2, %r23, 1;
	or.pred  	%p3, %p1, %p2;
	@%p3 bra 	$L__BB1_13;
	mul.lo.s32 	%r2, %r23, %r1;
	and.b32  	%r3, %r23, 15;
	setp.lt.u32 	%p4, %r23, 16;
	mov.b32 	%r33, 0;
	@%p4 bra 	$L__BB1_4;
	and.b32  	%r33, %r23, 2147483632;
	neg.s32 	%r31, %r33;
	add.s64 	%rd4, %rd3, 32;
	add.s64 	%rd5, %rd2, 32;
	add.s64 	%rd6, %rd1, 32;
	mov.u32 	%r30, %r2;
$L__BB1_3:
	.pragma "nounroll";
	mul.wide.s32 	%rd10, %r30, 4;
	add.s64 	%rd11, %rd4, %rd10;
	add.s64 	%rd12, %rd5, %rd10;
	add.s64 	%rd13, %rd6, %rd10;
	ld.global.f32 	%f1, [%rd11+-32];
	ld.global.f32 	%f2, [%rd12+-32];
	add.f32 	%f3, %f1, %f2;
	st.global.f32 	[%rd13+-32], %f3;
	ld.global.f32 	%f4, [%rd11+-28];
	ld.global.f32 	%f5, [%rd12+-28];
	add.f32 	%f6, %f4, %f5;
	st.global.f32 	[%rd13+-28], %f6;
	ld.global.f32 	%f7, [%rd11+-24];
	ld.global.f32 	%f8, [%rd12+-24];
	add.f32 	%f9, %f7, %f8;
	st.global.f32 	[%rd13+-24], %f9;
	ld.global.f32 	%f10, [%rd11+-20];
	ld.global.f32 	%f11, [%rd12+-20];
	add.f32 	%f12, %f10, %f11;
	st.global.f32 	[%rd13+-20], %f12;
	ld.global.f32 	%f13, [%rd11+-16];
	ld.global.f32 	%f14, [%rd12+-16];
	add.f32 	%f15, %f13, %f14;
	st.global.f32 	[%rd13+-16], %f15;
	ld.global.f32 	%f16, [%rd11+-12];
	ld.global.f32 	%f17, [%rd12+-12];
	add.f32 	%f18, %f16, %f17;
	st.global.f32 	[%rd13+-12], %f18;
	ld.global.f32 	%f19, [%rd11+-8];
	ld.global.f32 	%f20, [%rd12+-8];
	add.f32 	%f21, %f19, %f20;
	st.global.f32 	[%rd13+-8], %f21;
	ld.global.f32 	%f22, [%rd11+-4];
	ld.global.f32 	%f23, [%rd12+-4];
	add.f32 	%f24, %f22, %f23;
	st.global.f32 	[%rd13+-4], %f24;
	ld.global.f32 	%f25, [%rd11];
	ld.global.f32 	%f26, [%rd12];
	add.f32 	%f27, %f25, %f26;
	st.global.f32 	[%rd13], %f27;
	ld.global.f32 	%f28, [%rd11+4];
	ld.global.f32 	%f29, [%rd12+4];
	add.f32 	%f30, %f28, %f29;
	st.global.f32 	[%rd13+4], %f30;
	ld.global.f32 	%f31, [%rd11+8];
	ld.global.f32 	%f32, [%rd12+8];
	add.f32 	%f33, %f31, %f32;
	st.global.f32 	[%rd13+8], %f33;
	ld.global.f32 	%f34, [%rd11+12];
	ld.global.f32 	%f35, [%rd12+12];
	add.f32 	%f36, %f34, %f35;
	st.global.f32 	[%rd13+12], %f36;
	ld.global.f32 	%f37, [%rd11+16];
	ld.global.f32 	%f38, [%rd12+16];
	add.f32 	%f39, %f37, %f38;
	st.global.f32 	[%rd13+16], %f39;
	ld.global.f32 	%f40, [%rd11+20];
	ld.global.f32 	%f41, [%rd12+20];
	add.f32 	%f42, %f40, %f41;
	st.global.f32 	[%rd13+20], %f42;
	ld.global.f32 	%f43, [%rd11+24];
	ld.global.f32 	%f44, [%rd12+24];
	add.f32 	%f45, %f43, %f44;
	st.global.f32 	[%rd13+24], %f45;
	ld.global.f32 	%f46, [%rd11+28];
	ld.global.f32 	%f47, [%rd12+28];
	add.f32 	%f48, %f46, %f47;
	st.global.f32 	[%rd13+28], %f48;
	add.s32 	%r31, %r31, 16;
	add.s32 	%r30, %r30, 16;
	setp.ne.s32 	%p5, %r31, 0;
	@%p5 bra 	$L__BB1_3;
$L__BB1_4:
	setp.eq.s32 	%p6, %r3, 0;
	@%p6 bra 	$L__BB1_13;
	and.b32  	%r11, %r23, 7;
	setp.lt.u32 	%p7, %r3, 8;
	@%p7 bra 	$L__BB1_7;
	add.s32 	%r28, %r33, %r2;
	mul.wide.s32 	%rd14, %r28, 4;
	add.s64 	%rd15, %rd3, %rd14;
	ld.global.f32 	%f49, [%rd15];
	add.s64 	%rd16, %rd2, %rd14;
	ld.global.f32 	%f50, [%rd16];
	add.f32 	%f51, %f49, %f50;
	add.s64 	%rd17, %rd1, %rd14;
	st.global.f32 	[%rd17], %f51;
	ld.global.f32 	%f52, [%rd15+4];
	ld.global.f32 	%f53, [%rd16+4];
	add.f32 	%f54, %f52, %f53;
	st.global.f32 	[%rd17+4], %f54;
	ld.global.f32 	%f55, [%rd15+8];
	ld.global.f32 	%f56, [%rd16+8];
	add.f32 	%f57, %f55, %f56;
	st.global.f32 	[%rd17+8], %f57;
	ld.global.f32 	%f58, [%rd15+12];
	ld.global.f32 	%f59, [%rd16+12];
	add.f32 	%f60, %f58, %f59;
	st.global.f32 	[%rd17+12], %f60;
	ld.global.f32 	%f61, [%rd15+16];
	ld.global.f32 	%f62, [%rd16+16];
	add.f32 	%f63, %f61, %f62;
	st.global.f32 	[%rd17+16], %f63;
	ld.global.f32 	%f64, [%rd15+20];
	ld.global.f32 	%f65, [%rd16+20];
	add.f32 	%f66, %f64, %f65;
	st.global.f32 	[%rd17+20], %f66;
	ld.global.f32 	%f67, [%rd15+24];
	ld.global.f32 	%f68, [%rd16+24];
	add.f32 	%f69, %f67, %f68;
	st.global.f32 	[%rd17+24], %f69;
	ld.global.f32 	%f70, [%rd15+28];
	ld.global.f32 	%f71, [%rd16+28];
	add.f32 	%f72, %f70, %f71;
	st.global.f32 	[%rd17+28], %f72;
	add.s32 	%r33, %r33, 8;
$L__BB1_7:
	setp.eq.s32 	%p8, %r11, 0;
	@%p8 bra 	$L__BB1_13;
	and.b32  	%r14, %r23, 3;
	setp.lt.u32 	%p9, %r11, 4;
	@%p9 bra 	$L__BB1_10;
	add.s32 	%r29, %r33, %r2;
	mul.wide.s32 	%rd18, %r29, 4;
	add.s64 	%rd19, %rd3, %rd18;
	ld.global.f32 	%f73, [%rd19];
	add.s64 	%rd20, %rd2, %rd18;
	ld.global.f32 	%f74, [%rd20];
	add.f32 	%f75, %f73, %f74;
	add.s64 	%rd21, %rd1, %rd18;
	st.global.f32 	[%rd21], %f75;
	ld.global.f32 	%f76, [%rd19+4];
	ld.global.f32 	%f77, [%rd20+4];
	add.f32 	%f78, %f76, %f77;
	st.global.f32 	[%rd21+4], %f78;
	ld.global.f32 	%f79, [%rd19+8];
	ld.global.f32 	%f80, [%rd20+8];
	add.f32 	%f81, %f79, %f80;
	st.global.f32 	[%rd21+8], %f81;
	ld.global.f32 	%f82, [%rd19+12];
	ld.global.f32 	%f83, [%rd20+12];
	add.f32 	%f84, %f82, %f83;
	st.global.f32 	[%rd21+12], %f84;
	add.s32 	%r33, %r33, 4;
$L__BB1_10:
	setp.eq.s32 	%p10, %r14, 0;
	@%p10 bra 	$L__BB1_13;
	add.s32 	%r36, %r33, %r2;
	neg.s32 	%r35, %r14;
$L__BB1_12:
	.pragma "nounroll";
	mul.wide.s32 	%rd22, %r36, 4;
	add.s64 	%rd23, %rd1, %rd22;
	add.s64 	%rd24, %rd2, %rd22;
	add.s64 	%rd25, %rd3, %rd22;
	ld.global.f32 	%f85, [%rd25];
	ld.global.f32 	%f86, [%rd24];
	add.f32 	%f87, %f85, %f86;
	st.global.f32 	[%rd23], %f87;
	add.s32 	%r36, %r36, 1;
	add.s32 	%r35, %r35, 1;
	setp.ne.s32 	%p11, %r35, 0;
	@%p11 bra 	$L__BB1_12;
$L__BB1_13:
	ret;

}
	// .globl	_Z20matrix_addkernel_colPfS_S_i
.visible .entry _Z20matrix_addkernel_colPfS_S_i(
	.param .u64 .ptr .align 1 _Z20matrix_addkernel_colPfS_S_i_param_0,
	.param .u64 .ptr .align 1 _Z20matrix_addkernel_colPfS_S_i_param_1,
	.param .u64 .ptr .align 1 _Z20matrix_addkernel_colPfS_S_i_param_2,
	.param .u32 _Z20matrix_addkernel_colPfS_S_i_param_3
)
{
	.reg .pred 	%p<12>;
	.reg .b32 	%r<38>;
	.reg .b32 	%f<88>;
	.reg .b64 	%rd<101>;

	ld.param.u64 	%rd4, [_Z20matrix_addkernel_colPfS_S_i_param_0];
	ld.param.u64 	%rd5, [_Z20matrix_addkernel_colPfS_S_i_param_1];
	ld.param.u64 	%rd6, [_Z20matrix_addkernel_colPfS_S_i_param_2];
	ld.param.u32 	%r23, [_Z20matrix_addkernel_colPfS_S_i_param_3];
	cvta.to.global.u64 	%rd1, %rd6;
	cvta.to.global.u64 	%rd2, %rd5;
	cvta.to.global.u64 	%rd3, %rd4;
	mov.u32 	%r24, %tid.x;
	mov.u32 	%r25, %ntid.x;
	mov.u32 	%r26, %ctaid.x;
	mad.lo.s32 	%r1, %r25, %r26, %r24;
	setp.ge.s32 	%p1, %r1, %r23;
	setp.lt.s32 	%p2, %r23, 1;
	or.pred  	%p3, %p1, %p2;
	@%p3 bra 	$L__BB2_13;
	add.s32 	%r28, %r23, -1;
	and.b32  	%r2, %r23, 15;
	setp.lt.u32 	%p4, %r28, 15;
	mov.b32 	%r34, 0;
	@%p4 bra 	$L__BB2_4;
	and.b32  	%r34, %r23, 2147483632;
	neg.s32 	%r32, %r34;
	shl.b32 	%r5, %r23, 4;
	mul.wide.u32 	%rd11, %r23, 4;
	mov.u32 	%r31, %r1;
$L__BB2_3:
	.pragma "nounroll";
	mul.wide.s32 	%rd7, %r31, 4;
	add.s64 	%rd8, %rd3, %rd7;
	ld.global.f32 	%f1, [%rd8];
	add.s64 	%rd9, %rd2, %rd7;
	ld.global.f32 	%f2, [%rd9];
	add.f32 	%f3, %f1, %f2;
	add.s64 	%rd10, %rd1, %rd7;
	st.global.f32 	[%rd10], %f3;
	add.s64 	%rd12, %rd8, %rd11;
	ld.global.f32 	%f4, [%rd12];
	add.s64 	%rd13, %rd9, %rd11;
	ld.global.f32 	%f5, [%rd13];
	add.f32 	%f6, %f4, %f5;
	add.s64 	%rd14, %rd10, %rd11;
	st.global.f32 	[%rd14], %f6;
	add.s64 	%rd15, %rd12, %rd11;
	ld.global.f32 	%f7, [%rd15];
	add.s64 	%rd16, %rd13, %rd11;
	ld.global.f32 	%f8, [%rd16];
	add.f32 	%f9, %f7, %f8;
	add.s64 	%rd17, %rd14, %rd11;
	st.global.f32 	[%rd17], %f9;
	add.s64 	%rd18, %rd15, %rd11;
	ld.global.f32 	%f10, [%rd18];
	add.s64 	%rd19, %rd16, %rd11;
	ld.global.f32 	%f11, [%rd19];
	add.f32 	%f12, %f10, %f11;
	add.s64 	%rd20, %rd17, %rd11;
	st.global.f32 	[%rd20], %f12;
	add.s64 	%rd21, %rd18, %rd11;
	ld.global.f32 	%f13, [%rd21];
	add.s64 	%rd22, %rd19, %rd11;
	ld.global.f32 	%f14, [%rd22];
	add.f32 	%f15, %f13, %f14;
	add.s64 	%rd23, %rd20, %rd11;
	st.global.f32 	[%rd23], %f15;
	add.s64 	%rd24, %rd21, %rd11;
	ld.global.f32 	%f16, [%rd24];
	add.s64 	%rd25, %rd22, %rd11;
	ld.global.f32 	%f17, [%rd25];
	add.f32 	%f18, %f16, %f17;
	add.s64 	%rd26, %rd23, %rd11;
	st.global.f32 	[%rd26], %f18;
	add.s64 	%rd27, %rd24, %rd11;
	ld.global.f32 	%f19, [%rd27];
	add.s64 	%rd28, %rd25, %rd11;
	ld.global.f32 	%f20, [%rd28];
	add.f32 	%f21, %f19, %f20;
	add.s64 	%rd29, %rd26, %rd11;
	st.global.f32 	[%rd29], %f21;
	add.s64 	%rd30, %rd27, %rd11;
	ld.global.f32 	%f22, [%rd30];
	add.s64 	%rd31, %rd28, %rd11;
	ld.global.f32 	%f23, [%rd31];
	add.f32 	%f24, %f22, %f23;
	add.s64 	%rd32, %rd29, %rd11;
	st.global.f32 	[%rd32], %f24;
	add.s64 	%rd33, %rd30, %rd11;
	ld.global.f32 	%f25, [%rd33];
	add.s64 	%rd34, %rd31, %rd11;
	ld.global.f32 	%f26, [%rd34];
	add.f32 	%f27, %f25, %f26;
	add.s64 	%rd35, %rd32, %rd11;
	st.global.f32 	[%rd35], %f27;
	add.s64 	%rd36, %rd33, %rd11;
	ld.global.f32 	%f28, [%rd36];
	add.s64 	%rd37, %rd34, %rd11;
	ld.global.f32 	%f29, [%rd37];
	add.f32 	%f30, %f28, %f29;
	add.s64 	%rd38, %rd35, %rd11;
	st.global.f32 	[%rd38], %f30;
	add.s64 	%rd39, %rd36, %rd11;
	ld.global.f32 	%f31, [%rd39];
	add.s64 	%rd40, %rd37, %rd11;
	ld.global.f32 	%f32, [%rd40];
	add.f32 	%f33, %f31, %f32;
	add.s64 	%rd41, %rd38, %rd11;
	st.global.f32 	[%rd41], %f33;
	add.s64 	%rd42, %rd39, %rd11;
	ld.global.f32 	%f34, [%rd42];
	add.s64 	%rd43, %rd40, %rd11;
	ld.global.f32 	%f35, [%rd43];
	add.f32 	%f36, %f34, %f35;
	add.s64 	%rd44, %rd41, %rd11;
	st.global.f32 	[%rd44], %f36;
	add.s64 	%rd45, %rd42, %rd11;
	ld.global.f32 	%f37, [%rd45];
	add.s64 	%rd46, %rd43, %rd11;
	ld.global.f32 	%f38, [%rd46];
	add.f32 	%f39, %f37, %f38;
	add.s64 	%rd47, %rd44, %rd11;
	st.global.f32 	[%rd47], %f39;
	add.s64 	%rd48, %rd45, %rd11;
	ld.global.f32 	%f40, [%rd48];
	add.s64 	%rd49, %rd46, %rd11;
	ld.global.f32 	%f41, [%rd49];
	add.f32 	%f42, %f40, %f41;
	add.s64 	%rd50, %rd47, %rd11;
	st.global.f32 	[%rd50], %f42;
	add.s64 	%rd51, %rd48, %rd11;
	ld.global.f32 	%f43, [%rd51];
	add.s64 	%rd52, %rd49, %rd11;
	ld.global.f32 	%f44, [%rd52];
	add.f32 	%f45, %f43, %f44;
	add.s64 	%rd53, %rd50, %rd11;
	st.global.f32 	[%rd53], %f45;
	add.s64 	%rd54, %rd51, %rd11;
	ld.global.f32 	%f46, [%rd54];
	add.s64 	%rd55, %rd52, %rd11;
	ld.global.f32 	%f47, [%rd55];
	add.f32 	%f48, %f46, %f47;
	add.s64 	%rd56, %rd53, %rd11;
	st.global.f32 	[%rd56], %f48;
	add.s32 	%r32, %r32, 16;
	add.s32 	%r31, %r31, %r5;
	setp.ne.s32 	%p5, %r32, 0;
	@%p5 bra 	$L__BB2_3;
$L__BB2_4:
	setp.eq.s32 	%p6, %r2, 0;
	@%p6 bra 	$L__BB2_13;
	and.b32  	%r11, %r23, 7;
	setp.lt.u32 	%p7, %r2, 8;
	@%p7 bra 	$L__BB2_7;
	mad.lo.s32 	%r29, %r34, %r23, %r1;
	mul.wide.s32 	%rd57, %r29, 4;
	add.s64 	%rd58, %rd3, %rd57;
	ld.global.f32 	%f49, [%rd58];
	add.s64 	%rd59, %rd2, %rd57;
	ld.global.f32 	%f50, [%rd59];
	add.f32 	%f51, %f49, %f50;
	add.s64 	%rd60, %rd1, %rd57;
	st.global.f32 	[%rd60], %f51;
	mul.wide.u32 	%rd61, %r23, 4;
	add.s64 	%rd62, %rd58, %rd61;
	ld.global.f32 	%f52, [%rd62];
	add.s64 	%rd63, %rd59, %rd61;
	ld.global.f32 	%f53, [%rd63];
	add.f32 	%f54, %f52, %f53;
	add.s64 	%rd64, %rd60, %rd61;
	st.global.f32 	[%rd64], %f54;
	add.s64 	%rd65, %rd62, %rd61;
	ld.global.f32 	%f55, [%rd65];
	add.s64 	%rd66, %rd63, %rd61;
	ld.global.f32 	%f56, [%rd66];
	add.f32 	%f57, %f55, %f56;
	add.s64 	%rd67, %rd64, %rd61;
	st.global.f32 	[%rd67], %f57;
	add.s64 	%rd68, %rd65, %rd61;
	ld.global.f32 	%f58, [%rd68];
	add.s64 	%rd69, %rd66, %rd61;
	ld.global.f32 	%f59, [%rd69];
	add.f32 	%f60, %f58, %f59;
	add.s64 	%rd70, %rd67, %rd61;
	st.global.f32 	[%rd70], %f60;
	add.s64 	%rd71, %rd68, %rd61;
	ld.global.f32 	%f61, [%rd71];
	add.s64 	%rd72, %rd69, %rd61;
	ld.global.f32 	%f62, [%rd72];
	add.f32 	%f63, %f61, %f62;
	add.s64 	%rd73, %rd70, %rd61;
	st.global.f32 	[%rd73], %f63;
	add.s64 	%rd74, %rd71, %rd61;
	ld.global.f32 	%f64, [%rd74];
	add.s64 	%rd75, %rd72, %rd61;
	ld.global.f32 	%f65, [%rd75];
	add.f32 	%f66, %f64, %f65;
	add.s64 	%rd76, %rd73, %rd61;
	st.global.f32 	[%rd76], %f66;
	add.s64 	%rd77, %rd74, %rd61;
	ld.global.f32 	%f67, [%rd77];
	add.s64 	%rd78, %rd75, %rd61;
	ld.global.f32 	%f68, [%rd78];
	add.f32 	%f69, %f67, %f68;
	add.s64 	%rd79, %rd76, %rd61;
	st.global.f32 	[%rd79], %f69;
	add.s64 	%rd80, %rd77, %rd61;
	ld.global.f32 	%f70, [%rd80];
	add.s64 	%rd81, %rd78, %rd61;
	ld.global.f32 	%f71, [%rd81];
	add.f32 	%f72, %f70, %f71;
	add.s64 	%rd82, %rd79, %rd61;
	st.global.f32 	[%rd82], %f72;
	add.s32 	%r34, %r34, 8;
$L__BB2_7:
	setp.eq.s32 	%p8, %r11, 0;
	@%p8 bra 	$L__BB2_13;
	and.b32  	%r14, %r23, 3;
	setp.lt.u32 	%p9, %r11, 4;
	@%p9 bra 	$L__BB2_10;
	mad.lo.s32 	%r30, %r34, %r23, %r1;
	mul.wide.s32 	%rd83, %r30, 4;
	add.s64 	%rd84, %rd3, %rd83;
	ld.global.f32 	%f73, [%rd84];
	add.s64 	%rd85, %rd2, %rd83;
	ld.global.f32 	%f74, [%rd85];
	add.f32 	%f75, %f73, %f74;
	add.s64 	%rd86, %rd1, %rd83;
	st.global.f32 	[%rd86], %f75;
	mul.wide.u32 	%rd87, %r23, 4;
	add.s64 	%rd88, %rd84, %rd87;
	ld.global.f32 	%f76, [%rd88];
	add.s64 	%rd89, %rd85, %rd87;
	ld.global.f32 	%f77, [%rd89];
	add.f32 	%f78, %f76, %f77;
	add.s64 	%rd90, %rd86, %rd87;
	st.global.f32 	[%rd90], %f78;
	add.s64 	%rd91, %rd88, %rd87;
	ld.global.f32 	%f79, [%rd91];
	add.s64 	%rd92, %rd89, %rd87;
	ld.global.f32 	%f80, [%rd92];
	add.f32 	%f81, %f79, %f80;
	add.s64 	%rd93, %rd90, %rd87;
	st.global.f32 	[%rd93], %f81;
	add.s64 	%rd94, %rd91, %rd87;
	ld.global.f32 	%f82, [%rd94];
	add.s64 	%rd95, %rd92, %rd87;
	ld.global.f32 	%f83, [%rd95];
	add.f32 	%f84, %f82, %f83;
	add.s64 	%rd96, %rd93, %rd87;
	st.global.f32 	[%rd96], %f84;
	add.s32 	%r34, %r34, 4;
$L__BB2_10:
	setp.eq.s32 	%p10, %r14, 0;
	@%p10 bra 	$L__BB2_13;
	mad.lo.s32 	%r37, %r34, %r23, %r1;
	neg.s32 	%r36, %r14;
$L__BB2_12:
	.pragma "nounroll";
	mul.wide.s32 	%rd97, %r37, 4;
	add.s64 	%rd98, %rd1, %rd97;
	add.s64 	%rd99, %rd2, %rd97;
	add.s64 	%rd100, %rd3, %rd97;
	ld.global.f32 	%f85, [%rd100];
	ld.global.f32 	%f86, [%rd99];
	add.f32 	%f87, %f85, %f86;
	st.global.f32 	[%rd98], %f87;
	add.s32 	%r37, %r37, %r23;
	add.s32 	%r36, %r36, 1;
	setp.ne.s32 	%p11, %r36, 0;
	@%p11 bra 	$L__BB2_12;
$L__BB2_13:
	ret;

}


// ===== COMPILED SASS (sm_100) =====

	.target	sm_100

	.elftype	@"ET_EXEC"


//--------------------- .note.nv.tkinfo           --------------------------
	.section	.note.nv.tkinfo,"",@"SHT_NOTE"
	.sectionflags	@"SHF_NOTE_NV_TKINFO"
	.tkinfo
        /*0018*/ 	.word	0x00000002
        /*0030*/ 	.string	""
        /*0030*/ 	.string	"ptxas"
        /*0030*/ 	.string	"Cuda compilation tools, release 13.0, V13.0.88"
        /*0030*/ 	.string	"Build cuda_13.0.r13.0/compiler.36424714_0"
        /*0030*/ 	.string	"-arch sm_100 -m 64 "



//--------------------- .note.nv.cuinfo           --------------------------
	.section	.note.nv.cuinfo,"",@"SHT_NOTE"
	.sectionflags	@"SHF_NOTE_NV_CUINFO"
        /*0018*/ 	.short	0x0002
        /*001a*/ 	.short	0x0064
        /*001c*/ 	.short	0x0082
	.zero		2


//--------------------- .nv.info                  --------------------------
	.section	.nv.info,"",@"SHT_CUDA_INFO"
	.align	4


	//----- nvinfo : EIATTR_REGCOUNT
	.align		4
        /*0000*/ 	.byte	0x04, 0x2f
        /*0002*/ 	.short	(.L_1 - .L_0)
	.align		4
.L_0:
        /*0004*/ 	.word	index@(_Z16matrix_addkernelPfS_S_i)
        /*0008*/ 	.word	0x0000000c


	//----- nvinfo : EIATTR_FRAME_SIZE
	.align		4
.L_1:
        /*000c*/ 	.byte	0x04, 0x11
        /*000e*/ 	.short	(.L_3 - .L_2)
	.align		4
.L_2:
        /*0010*/ 	.word	index@(_Z16matrix_addkernelPfS_S_i)
        /*0014*/ 	.word	0x00000000


	//----- nvinfo : EIATTR_REGCOUNT
	.align		4
.L_3:
        /*0018*/ 	.byte	0x04, 0x2f
        /*001a*/ 	.short	(.L_5 - .L_4)
	.align		4
.L_4:
        /*001c*/ 	.word	index@(_Z20matrix_addkernel_rowPfS_S_i)
        /*0020*/ 	.word	0x00000016


	//----- nvinfo : EIATTR_FRAME_SIZE
	.align		4
.L_5:
        /*0024*/ 	.byte	0x04, 0x11
        /*0026*/ 	.short	(.L_7 - .L_6)
	.align		4
.L_6:
        /*0028*/ 	.word	index@(_Z20matrix_addkernel_rowPfS_S_i)
        /*002c*/ 	.word	0x00000000


	//----- nvinfo : EIATTR_REGCOUNT
	.align		4
.L_7:
        /*0030*/ 	.byte	0x04, 0x2f
        /*0032*/ 	.short	(.L_9 - .L_8)
	.align		4
.L_8:
        /*0034*/ 	.word	index@(_Z20matrix_addkernel_colPfS_S_i)
        /*0038*/ 	.word	0x0000001c


	//----- nvinfo : EIATTR_FRAME_SIZE
	.align		4
.L_9:
        /*003c*/ 	.byte	0x04, 0x11
        /*003e*/ 	.short	(.L_11 - .L_10)
	.align		4
.L_10:
        /*0040*/ 	.word	index@(_Z20matrix_addkernel_colPfS_S_i)
        /*0044*/ 	.word	0x00000000


	//----- nvinfo : EIATTR_MIN_STACK_SIZE
	.align		4
.L_11:
        /*0048*/ 	.byte	0x04, 0x12
        /*004a*/ 	.short	(.L_13 - .L_12)
	.align		4
.L_12:
        /*004c*/ 	.word	index@(_Z20matrix_addkernel_colPfS_S_i)
        /*0050*/ 	.word	0x00000000


	//----- nvinfo : EIATTR_MIN_STACK_SIZE
	.align		4
.L_13:
        /*0054*/ 	.byte	0x04, 0x12
        /*0056*/ 	.short	(.L_15 - .L_14)
	.align		4
.L_14:
        /*0058*/ 	.word	index@(_Z20matrix_addkernel_rowPfS_S_i)
        /*005c*/ 	.word	0x00000000


	//----- nvinfo : EIATTR_MIN_STACK_SIZE
	.align		4
.L_15:
        /*0060*/ 	.byte	0x04, 0x12
        /*0062*/ 	.short	(.L_17 - .L_16)
	.align		4
.L_16:
        /*0064*/ 	.word	index@(_Z16matrix_addkernelPfS_S_i)
        /*0068*/ 	.word	0x00000000
.L_17:


//--------------------- .nv.compat                --------------------------
	.section	.nv.compat,"",@"SHT_CUDA_COMPAT_INFO"
	.align	4
        /*0000*/ 	.byte	0x02, 0x09, 0x00, 0x00, 0x02, 0x02, 0x01, 0x00, 0x02, 0x05, 0x05, 0x00, 0x03, 0x07, 0x01, 0x01
        /*0010*/ 	.byte	0x02, 0x03, 0x00, 0x00, 0x02, 0x06, 0x01, 0x00, 0x04, 0x0b, 0x08, 0x00, 0x09, 0x00, 0x00, 0x00
        /*0020*/ 	.byte	0x00, 0x00, 0x00, 0x00


//--------------------- .nv.info._Z20matrix_addkernel_colPfS_S_i --------------------------
	.section	.nv.info._Z20matrix_addkernel_colPfS_S_i,"",@"SHT_CUDA_INFO"
	.sectionflags	@""
	.align	4


	//----- nvinfo : EIATTR_CUDA_API_VERSION
	.align		4
        /*0000*/ 	.byte	0x04, 0x37
        /*0002*/ 	.short	(.L_19 - .L_18)
.L_18:
        /*0004*/ 	.word	0x00000082


	//----- nvinfo : EIATTR_KPARAM_INFO
	.align		4
.L_19:
        /*0008*/ 	.byte	0x04, 0x17
        /*000a*/ 	.short	(.L_21 - .L_20)
.L_20:
        /*000c*/ 	.word	0x00000000
        /*0010*/ 	.short	0x0003
        /*0012*/ 	.short	0x0018
        /*0014*/ 	.byte	0x00, 0xf0, 0x11, 0x00


	//----- nvinfo : EIATTR_KPARAM_INFO
	.align		4
.L_21:
        /*0018*/ 	.byte	0x04, 0x17
        /*001a*/ 	.short	(.L_23 - .L_22)
.L_22:
        /*001c*/ 	.word	0x00000000
        /*0020*/ 	.short	0x0002
        /*0022*/ 	.short	0x0010
        /*0024*/ 	.byte	0x00, 0xf5, 0x21, 0x00


	//----- nvinfo : EIATTR_KPARAM_INFO
	.align		4
.L_23:
        /*0028*/ 	.byte	0x04, 0x17
        /*002a*/ 	.short	(.L_25 - .L_24)
.L_24:
        /*002c*/ 	.word	0x00000000
        /*0030*/ 	.short	0x0001
        /*0032*/ 	.short	0x0008
        /*0034*/ 	.byte	0x00, 0xf5, 0x21, 0x00


	//----- nvinfo : EIATTR_KPARAM_INFO
	.align		4
.L_25:
        /*0038*/ 	.byte	0x04, 0x17
        /*003a*/ 	.short	(.L_27 - .L_26)
.L_26:
        /*003c*/ 	.word	0x00000000
        /*0040*/ 	.short	0x0000
        /*0042*/ 	.short	0x0000
        /*0044*/ 	.byte	0x00, 0xf5, 0x21, 0x00


	//----- nvinfo : EIATTR_SPARSE_MMA_MASK
	.align		4
.L_27:
        /*0048*/ 	.byte	0x03, 0x50
        /*004a*/ 	.short	0x0000


	//----- nvinfo : EIATTR_MAXREG_COUNT
	.align		4
        /*004c*/ 	.byte	0x03, 0x1b
        /*004e*/ 	.short	0x00ff


	//----- nvinfo : EIATTR_MERCURY_ISA_VERSION
	.align		4
        /*0050*/ 	.byte	0x03, 0x5f
        /*0052*/ 	.short	0x0101


	//----- nvinfo : EIATTR_VRC_CTA_INIT_COUNT
	.align		4
        /*0054*/ 	.byte	0x02, 0x4a
	.zero		1
	.zero		1


	//----- nvinfo : EIATTR_EXIT_INSTR_OFFSETS
	.align		4
        /*0058*/ 	.byte	0x04, 0x1c
        /*005a*/ 	.short	(.L_29 - .L_28)


	//   ....[0]....
.L_28:
        /*005c*/ 	.word	0x00000080


	//   ....[1]....
        /*0060*/ 	.word	0x000008a0


	//   ....[2]....
        /*0064*/ 	.word	0x00000cc0


	//   ....[3]....
        /*0068*/ 	.word	0x00000f20


	//   ....[4]....
        /*006c*/ 	.word	0x00001030


	//----- nvinfo : EIATTR_CBANK_PARAM_SIZE
	.align		4
.L_29:
        /*0070*/ 	.byte	0x03, 0x19
        /*0072*/ 	.short	0x001c


	//----- nvinfo : EIATTR_PARAM_CBANK
	.align		4
        /*0074*/ 	.byte	0x04, 0x0a
        /*0076*/ 	.short	(.L_31 - .L_30)
	.align		4
.L_30:
        /*0078*/ 	.word	index@(.nv.constant0._Z20matrix_addkernel_colPfS_S_i)
        /*007c*/ 	.short	0x0380
        /*007e*/ 	.short	0x001c


	//----- nvinfo : EIATTR_SW_WAR
	.align		4
.L_31:
        /*0080*/ 	.byte	0x04, 0x36
        /*0082*/ 	.short	(.L_33 - .L_32)
.L_32:
        /*0084*/ 	.word	0x00000008
.L_33:


//--------------------- .nv.info._Z20matrix_addkernel_rowPfS_S_i --------------------------
	.section	.nv.info._Z20matrix_addkernel_rowPfS_S_i,"",@"SHT_CUDA_INFO"
	.sectionflags	@""
	.align	4


	//----- nvinfo : EIATTR_CUDA_API_VERSION
	.align		4
        /*0000*/ 	.byte	0x04, 0x37
        /*0002*/ 	.short	(.L_35 - .L_34)
.L_34:
        /*0004*/ 	.word	0x00000082


	//----- nvinfo : EIATTR_KPARAM_INFO
	.align		4
.L_35:
        /*0008*/ 	.byte	0x04, 0x17
        /*000a*/ 	.short	(.L_37 - .L_36)
.L_36:
        /*000c*/ 	.word	0x00000000
        /*0010*/ 	.short	0x0003
        /*0012*/ 	.short	0x0018
        /*0014*/ 	.byte	0x00, 0xf0, 0x11, 0x00


	//----- nvinfo : EIATTR_KPARAM_INFO
	.align		4
.L_37:
        /*0018*/ 	.byte	0x04, 0x17
        /*001a*/ 	.short	(.L_39 - .L_38)
.L_38:
        /*001c*/ 	.word	0x00000000
        /*0020*/ 	.short	0x0002
        /*0022*/ 	.short	0x0010
        /*0024*/ 	.byte	0x00, 0xf5, 0x21, 0x00


	//----- nvinfo : EIATTR_KPARAM_INFO
	.align		4
.L_39:
        /*0028*/ 	.byte	0x04, 0x17
        /*002a*/ 	.short	(.L_41 - .L_40)
.L_40:
        /*002c*/ 	.word	0x00000000
        /*0030*/ 	.short	0x0001
        /*0032*/ 	.short	0x0008
        /*0034*/ 	.byte	0x00, 0xf5, 0x21, 0x00


	//----- nvinfo : EIATTR_KPARAM_INFO
	.align		4
.L_41:
        /*0038*/ 	.byte	0x04, 0x17
        /*003a*/ 	.short	(.L_43 - .L_42)
.L_42:
        /*003c*/ 	.word	0x00000000
        /*0040*/ 	.short	0x0000
        /*0042*/ 	.short	0x0000
        /*0044*/ 	.byte	0x00, 0xf5, 0x21, 0x00


	//----- nvinfo : EIATTR_SPARSE_MMA_MASK
	.align		4
.L_43:
        /*0048*/ 	.byte	0x03, 0x50
        /*004a*/ 	.short	0x0000


	//----- nvinfo : EIATTR_MAXREG_COUNT
	.align		4
        /*004c*/ 	.byte	0x03, 0x1b
        /*004e*/ 	.short	0x00ff


	//----- nvinfo : EIATTR_MERCURY_ISA_VERSION
	.align		4
        /*0050*/ 	.byte	0x03, 0x5f
        /*0052*/ 	.short	0x0101


	//----- nvinfo : EIATTR_VRC_CTA_INIT_COUNT
	.align		4
        /*0054*/ 	.byte	0x02, 0x4a
	.zero		1
	.zero		1


	//----- nvinfo : EIATTR_EXIT_INSTR_OFFSETS
	.align		4
        /*0058*/ 	.byte	0x04, 0x1c
        /*005a*/ 	.short	(.L_45 - .L_44)


	//   ....[0]....
.L_44:
        /*005c*/ 	.word	0x00000080


	//   ....[1]....
        /*0060*/ 	.word	0x00000680


	//   ....[2]....
        /*0064*/ 	.word	0x00000950


	//   ....[3]....
        /*0068*/ 	.word	0x00000b20


	//   ....[4]....
        /*006c*/ 	.word	0x00000c30


	//----- nvinfo : EIATTR_CBANK_PARAM_SIZE
	.align		4
.L_45:
        /*0070*/ 	.byte	0x03, 0x19
        /*0072*/ 	.short	0x001c


	//----- nvinfo : EIATTR_PARAM_CBANK
	.align		4
        /*0074*/ 	.byte	0x04, 0x0a
        /*0076*/ 	.short	(.L_47 - .L_46)
	.align		4
.L_46:
        /*0078*/ 	.word	index@(.nv.constant0._Z20matrix_addkernel_rowPfS_S_i)
        /*007c*/ 	.short	0x0380
        /*007e*/ 	.short	0x001c


	//----- nvinfo : EIATTR_SW_WAR
	.align		4
.L_47:
        /*0080*/ 	.byte	0x04, 0x36
        /*0082*/ 	.short	(.L_49 - .L_48)
.L_48:
        /*0084*/ 	.word	0x00000008
.L_49:


//--------------------- .nv.info._Z16matrix_addkernelPfS_S_i --------------------------
	.section	.nv.info._Z16matrix_addkernelPfS_S_i,"",@"SHT_CUDA_INFO"
	.sectionflags	@""
	.align	4


	//----- nvinfo : EIATTR_CUDA_API_VERSION
	.align		4
        /*0000*/ 	.byte	0x04, 0x37
        /*0002*/ 	.short	(.L_51 - .L_50)
.L_50:
        /*0004*/ 	.word	0x00000082


	//----- nvinfo : EIATTR_KPARAM_INFO
	.align		4
.L_51:
        /*0008*/ 	.byte	0x04, 0x17
        /*000a*/ 	.short	(.L_53 - .L_52)
.L_52:
        /*000c*/ 	.word	0x00000000
        /*0010*/ 	.short	0x0003
        /*0012*/ 	.short	0x0018
        /*0014*/ 	.byte	0x00, 0xf0, 0x11, 0x00


	//----- nvinfo : EIATTR_KPARAM_INFO
	.align		4
.L_53:
        /*0018*/ 	.byte	0x04, 0x17
        /*001a*/ 	.short	(.L_55 - .L_54)
.L_54:
        /*001c*/ 	.word	0x00000000
        /*0020*/ 	.short	0x0002
        /*0022*/ 	.short	0x0010
        /*0024*/ 	.byte	0x00, 0xf5, 0x21, 0x00


	//----- nvinfo : EIATTR_KPARAM_INFO
	.align		4
.L_55:
        /*0028*/ 	.byte	0x04, 0x17
        /*002a*/ 	.short	(.L_57 - .L_56)
.L_56:
        /*002c*/ 	.word	0x00000000
        /*0030*/ 	.short	0x0001
        /*0032*/ 	.short	0x0008
        /*0034*/ 	.byte	0x00, 0xf5, 0x21, 0x00


	//----- nvinfo : EIATTR_KPARAM_INFO
	.align		4
.L_57:
        /*0038*/ 	.byte	0x04, 0x17
        /*003a*/ 	.short	(.L_59 - .L_58)
.L_58:
        /*003c*/ 	.word	0x00000000
        /*0040*/ 	.short	0x0000
        /*0042*/ 	.short	0x0000
        /*0044*/ 	.byte	0x00, 0xf5, 0x21, 0x00


	//----- nvinfo : EIATTR_SPARSE_MMA_MASK
	.align		4
.L_59:
        /*0048*/ 	.byte	0x03, 0x50
        /*004a*/ 	.short	0x0000


	//----- nvinfo : EIATTR_MAXREG_COUNT
	.align		4
        /*004c*/ 	.byte	0x03, 0x1b
        /*004e*/ 	.short	0x00ff


	//----- nvinfo : EIATTR_MERCURY_ISA_VERSION
	.align		4
        /*0050*/ 	.byte	0x03, 0x5f
        /*0052*/ 	.short	0x0101


	//----- nvinfo : EIATTR_VRC_CTA_INIT_COUNT
	.align		4
        /*0054*/ 	.byte	0x02, 0x4a
	.zero		1
	.zero		1


	//----- nvinfo : EIATTR_EXIT_INSTR_OFFSETS
	.align		4
        /*0058*/ 	.byte	0x04, 0x1c
        /*005a*/ 	.short	(.L_61 - .L_60)


	//   ....[0]....
.L_60:
        /*005c*/ 	.word	0x00000080


	//   ....[1]....
        /*0060*/ 	.word	0x00000140


	//----- nvinfo : EIATTR_CBANK_PARAM_SIZE
	.align		4
.L_61:
        /*0064*/ 	.byte	0x03, 0x19
        /*0066*/ 	.short	0x001c


	//----- nvinfo : EIATTR_PARAM_CBANK
	.align		4
        /*0068*/ 	.byte	0x04, 0x0a
        /*006a*/ 	.short	(.L_63 - .L_62)
	.align		4
.L_62:
        /*006c*/ 	.word	index@(.nv.constant0._Z16matrix_addkernelPfS_S_i)
        /*0070*/ 	.short	0x0380
        /*0072*/ 	.short	0x001c


	//----- nvinfo : EIATTR_SW_WAR
	.align		4
.L_63:
        /*0074*/ 	.byte	0x04, 0x36
        /*0076*/ 	.short	(.L_65 - .L_64)
.L_64:
        /*0078*/ 	.word	0x00000008
.L_65:


//--------------------- .nv.callgraph             --------------------------
	.section	.nv.callgraph,"",@"SHT_CUDA_CALLGRAPH"
	.align	4
	.sectionentsize	8
	.align		4
        /*0000*/ 	.word	0x00000000
	.align		4
        /*0004*/ 	.word	0xffffffff
	.align		4
        /*0008*/ 	.word	0x00000000
	.align		4
        /*000c*/ 	.word	0xfffffffe
	.align		4
        /*0010*/ 	.word	0x00000000
	.align		4
        /*0014*/ 	.word	0xfffffffd
	.align		4
        /*0018*/ 	.word	0x00000000
	.align		4
        /*001c*/ 	.word	0xfffffffc


//--------------------- .text._Z20matrix_addkernel_colPfS_S_i --------------------------
	.section	.text._Z20matrix_addkernel_colPfS_S_i,"ax",@progbits
	.align	128
        .global         _Z20matrix_addkernel_colPfS_S_i
        .type           _Z20matrix_addkernel_colPfS_S_i,@function
        .size           _Z20matrix_addkernel_colPfS_S_i,(.L_x_13 - _Z20matrix_addkernel_colPfS_S_i)
        .other          _Z20matrix_addkernel_colPfS_S_i,@"STO_CUDA_ENTRY STV_DEFAULT"
_Z20matrix_addkernel_colPfS_S_i:
.text._Z20matrix_addkernel_colPfS_S_i:
[----:B------:R-:W-:Y:S01]  /*0000*/  LDC R1, c[0x0][0x37c] ;  /* 0x0000df00ff017b82 */ /* 0x000fe20000000800 */
[----:B------:R-:W0:Y:S07]  /*0010*/  S2R R3, SR_TID.X ;  /* 0x0000000000037919 */ /* 0x000e2e0000002100 */
[----:B------:R-:W1:Y:S01]  /*0020*/  LDC R0, c[0x0][0x398] ;  /* 0x0000e600ff007b82 */ /* 0x000e620000000800 */
[----:B------:R-:W0:Y:S01]  /*0030*/  LDCU UR4, c[0x0][0x360] ;  /* 0x00006c00ff0477ac */ /* 0x000e220008000800 */
[----:B------:R-:W0:Y:S01]  /*0040*/  S2R R2, SR_CTAID.X ;  /* 0x0000000000027919 */ /* 0x000e220000002500 */
[----:B-1----:R-:W-:Y:S01]  /*0050*/  ISETP.GE.AND P0, PT, R0, 0x1, PT ;  /* 0x000000010000780c */ /* 0x002fe20003f06270 */
[----:B0-----:R-:W-:-:S05]  /*0060*/  IMAD R3, R2, UR4, R3 ;  /* 0x0000000402037c24 */ /* 0x001fca000f8e0203 */
[----:B------:R-:W-:-:S13]  /*0070*/  ISETP.GE.OR P0, PT, R3, R0, !P0 ;  /* 0x000000000300720c */ /* 0x000fda0004706670 */
[----:B------:R-:W-:Y:S05]  /*0080*/  @P0 EXIT ;  /* 0x000000000000094d */ /* 0x000fea0003800000 */
[C---:B------:R-:W-:Y:S01]  /*0090*/  IADD3 R2, PT, PT, R0.reuse, -0x1, RZ ;  /* 0xffffffff00027810 */ /* 0x040fe20007ffe0ff */
[----:B------:R-:W0:Y:S01]  /*00a0*/  LDCU.64 UR4, c[0x0][0x358] ;  /* 0x00006b00ff0477ac */ /* 0x000e220008000a00 */
[----:B------:R-:W-:Y:S02]  /*00b0*/  LOP3.LUT R20, R0, 0xf, RZ, 0xc0, !PT ;  /* 0x0000000f00147812 */ /* 0x000fe400078ec0ff */
[----:B------:R-:W-:Y:S01]  /*00c0*/  ISETP.GE.U32.AND P1, PT, R2, 0xf, PT ;  /* 0x0000000f0200780c */ /* 0x000fe20003f26070 */
[----:B------:R-:W-:Y:S01]  /*00d0*/  HFMA2 R2, -RZ, RZ, 0, 0 ;  /* 0x00000000ff027431 */ /* 0x000fe200000001ff */
[----:B------:R-:W-:-:S11]  /*00e0*/  ISETP.NE.AND P0, PT, R20, RZ, PT ;  /* 0x000000ff1400720c */ /* 0x000fd60003f05270 */
[----:B------:R-:W-:Y:S05]  /*00f0*/  @!P1 BRA `(.L_x_0) ;  /* 0x0000000400e89947 */ /* 0x000fea0003800000 */
[----:B------:R-:W-:Y:S02]  /*0100*/  LOP3.LUT R2, R0, 0x7ffffff0, RZ, 0xc0, !PT ;  /* 0x7ffffff000027812 */ /* 0x000fe400078ec0ff */
[----:B------:R-:W-:Y:S02]  /*0110*/  MOV R5, R3 ;  /* 0x0000000300057202 */ /* 0x000fe40000000f00 */
[----:B------:R-:W-:-:S07]  /*0120*/  IADD3 R4, PT, PT, -R2, RZ, RZ ;  /* 0x000000ff02047210 */ /* 0x000fce0007ffe1ff */
.L_x_1:
[----:B---3--:R-:W1:Y:S08]  /*0130*/  LDC.64 R14, c[0x0][0x380] ;  /* 0x0000e000ff0e7b82 */ /* 0x008e700000000a00 */
[----:B------:R-:W2:Y:S08]  /*0140*/  LDC.64 R16, c[0x0][0x388] ;  /* 0x0000e200ff107b82 */ /* 0x000eb00000000a00 */
[----:B------:R-:W3:Y:S01]  /*0150*/  LDC.64 R6, c[0x0][0x390] ;  /* 0x0000e400ff067b82 */ /* 0x000ee20000000a00 */
[----:B-1----:R-:W-:-:S05]  /*0160*/  IMAD.WIDE R14, R5, 0x4, R14 ;  /* 0x00000004050e7825 */ /* 0x002fca00078e020e */
[----:B0-----:R-:W4:Y:S01]  /*0170*/  LDG.E R8, desc[UR4][R14.64] ;  /* 0x000000040e087981 */ /* 0x001f22000c1e1900 */
[----:B--2---:R-:W-:-:S05]  /*0180*/  IMAD.WIDE R16, R5, 0x4, R16 ;  /* 0x0000000405107825 */ /* 0x004fca00078e0210 */
[----:B------:R-:W4:Y:S01]  /*0190*/  LDG.E R9, desc[UR4][R16.64] ;  /* 0x0000000410097981 */ /* 0x000f22000c1e1900 */
[----:B------:R-:W-:-:S04]  /*01a0*/  IMAD.WIDE.U32 R10, R0, 0x4, R14 ;  /* 0x00000004000a7825 */ /* 0x000fc800078e000e */
[----:B---3--:R-:W-:-:S04]  /*01b0*/  IMAD.WIDE R6, R5, 0x4, R6 ;  /* 0x0000000405067825 */ /* 0x008fc800078e0206 */
[----:B----4-:R-:W-:Y:S01]  /*01c0*/  FADD R21, R8, R9 ;  /* 0x0000000908157221 */ /* 0x010fe20000000000 */
[----:B------:R-:W-:-:S04]  /*01d0*/  IMAD.WIDE.U32 R8, R0, 0x4, R16 ;  /* 0x0000000400087825 */ /* 0x000fc800078e0010 */
[----:B------:R0:W-:Y:S04]  /*01e0*/  STG.E desc[UR4][R6.64], R21 ;  /* 0x0000001506007986 */ /* 0x0001e8000c101904 */
[----:B------:R-:W2:Y:S04]  /*01f0*/  LDG.E R18, desc[UR4][R10.64] ;  /* 0x000000040a127981 */ /* 0x000ea8000c1e1900 */
[----:B------:R-:W2:Y:S01]  /*0200*/  LDG.E R19, desc[UR4][R8.64] ;  /* 0x0000000408137981 */ /* 0x000ea2000c1e1900 */
[----:B------:R-:W-:-:S04]  /*0210*/  IMAD.WIDE.U32 R12, R0, 0x4, R6 ;  /* 0x00000004000c7825 */ /* 0x000fc800078e0006 */
[----:B------:R-:W-:-:S04]  /*0220*/  IMAD.WIDE.U32 R16, R0, 0x4, R10 ;  /* 0x0000000400107825 */ /* 0x000fc800078e000a */
[----:B------:R-:W-:-:S04]  /*0230*/  IMAD.WIDE.U32 R14, R0, 0x4, R8 ;  /* 0x00000004000e7825 */ /* 0x000fc800078e0008 */
[----:B--2---:R-:W-:-:S05]  /*0240*/  FADD R23, R18, R19 ;  /* 0x0000001312177221 */ /* 0x004fca0000000000 */
[----:B------:R1:W-:Y:S04]  /*0250*/  STG.E desc[UR4][R12.64], R23 ;  /* 0x000000170c007986 */ /* 0x0003e8000c101904 */
[----:B------:R-:W2:Y:S04]  /*0260*/  LDG.E R22, desc[UR4][R16.64] ;  /* 0x0000000410167981 */ /* 0x000ea8000c1e1900 */
[----:B------:R-:W2:Y:S01]  /*0270*/  LDG.E R25, desc[UR4][R14.64] ;  /* 0x000000040e197981 */ /* 0x000ea2000c1e1900 */
[----:B------:R-:W-:-:S04]  /*0280*/  IMAD.WIDE.U32 R18, R0, 0x4, R12 ;  /* 0x0000000400127825 */ /* 0x000fc800078e000c */
[----:B------:R-:W-:-:S04]  /*0290*/  IMAD.WIDE.U32 R10, R0, 0x4, R16 ;  /* 0x00000004000a7825 */ /* 0x000fc800078e0010 */
[----:B0-----:R-:W-:-:S04]  /*02a0*/  IMAD.WIDE.U32 R6, R0, 0x4, R14 ;  /* 0x0000000400067825 */ /* 0x001fc800078e000e */
[----:B--2---:R-:W-:-:S05]  /*02b0*/  FADD R25, R22, R25 ;  /* 0x0000001916197221 */ /* 0x004fca0000000000 */
[----:B------:R0:W-:Y:S04]  /*02c0*/  STG.E desc[UR4][R18.64], R25 ;  /* 0x0000001912007986 */ /* 0x0001e8000c101904 */
[----:B------:R-:W2:Y:S04]  /*02d0*/  LDG.E R21, desc[UR4][R10.64] ;  /* 0x000000040a157981 */ /* 0x000ea8000c1e1900 */
[----:B------:R-:W2:Y:S01]  /*02e0*/  LDG.E R22, desc[UR4][R6.64] ;  /* 0x0000000406167981 */ /* 0x000ea2000c1e1900 */
[----:B------:R-:W-:-:S04]  /*02f0*/  IMAD.WIDE.U32 R8, R0, 0x4, R18 ;  /* 0x0000000400087825 */ /* 0x000fc800078e0012 */
[----:B------:R-:W-:-:S04]  /*0300*/  IMAD.WIDE.U32 R16, R0, 0x4, R10 ;  /* 0x0000000400107825 */ /* 0x000fc800078e000a */
[----:B-1----:R-:W-:-:S04]  /*0310*/  IMAD.WIDE.U32 R12, R0, 0x4, R6 ;  /* 0x00000004000c7825 */ /* 0x002fc800078e0006 */
[----:B--2---:R-:W-:-:S05]  /*0320*/  FADD R21, R21, R22 ;  /* 0x0000001615157221 */ /* 0x004fca0000000000 */
        /* <DEDUP_REMOVED lines=8> */
[----:B------:R-:W3:Y:S04]  /*03b0*/  LDG.E R22, desc[UR4][R10.64] ;  /* 0x000000040a167981 */ /* 0x000ee8000c1e1900 */
[----:B0-----:R-:W3:Y:S01]  /*03c0*/  LDG.E R25, desc[UR4][R6.64] ;  /* 0x0000000406197981 */ /* 0x001ee2000c1e1900 */
[----:B------:R-:W-:-:S04]  /*03d0*/  IMAD.WIDE.U32 R18, R0, 0x4, R14 ;  /* 0x0000000400127825 */ /* 0x000fc800078e000e */
[----:B------:R-:W-:-:S04]  /*03e0*/  IMAD.WIDE.U32 R16, R0, 0x4, R10 ;  /* 0x0000000400107825 */ /* 0x000fc800078e000a */
[----:B-1----:R-:W-:-:S04]  /*03f0*/  IMAD.WIDE.U32 R8, R0, 0x4, R6 ;  /* 0x0000000400087825 */ /* 0x002fc800078e0006 */
[----:B---3--:R-:W-:-:S05]  /*0400*/  FADD R25, R22, R25 ;  /* 0x0000001916197221 */ /* 0x008fca0000000000 */
[----:B------:R0:W-:Y:S04]  /*0410*/  STG.E desc[UR4][R18.64], R25 ;  /* 0x0000001912007986 */ /* 0x0001e8000c101904 */
[----:B------:R-:W3:Y:S04]  /*0420*/  LDG.E R21, desc[UR4][R16.64] ;  /* 0x0000000410157981 */ /* 0x000ee8000c1e1900 */
[----:B------:R-:W3:Y:S01]  /*0430*/  LDG.E R22, desc[UR4][R8.64] ;  /* 0x0000000408167981 */ /* 0x000ee2000c1e1900 */
[----:B------:R-:W-:-:S04]  /*0440*/  IMAD.WIDE.U32 R12, R0, 0x4, R18 ;  /* 0x00000004000c7825 */ /* 0x000fc800078e0012 */
[----:B------:R-:W-:-:S04]  /*0450*/  IMAD.WIDE.U32 R10, R0, 0x4, R16 ;  /* 0x00000004000a7825 */ /* 0x000fc800078e0010 */
[----:B------:R-:W-:-:S04]  /*0460*/  IMAD.WIDE.U32 R6, R0, 0x4, R8 ;  /* 0x0000000400067825 */ /* 0x000fc800078e0008 */
[----:B---3--:R-:W-:-:S05]  /*0470*/  FADD R21, R21, R22 ;  /* 0x0000001615157221 */ /* 0x008fca0000000000 */
[----:B------:R1:W-:Y:S04]  /*0480*/  STG.E desc[UR4][R12.64], R21 ;  /* 0x000000150c007986 */ /* 0x0003e8000c101904 */
[----:B------:R-:W3:Y:S04]  /*0490*/  LDG.E R22, desc[UR4][R10.64] ;  /* 0x000000040a167981 */ /* 0x000ee8000c1e1900 */
[----:B--2---:R-:W3:Y:S01]  /*04a0*/  LDG.E R23, desc[UR4][R6.64] ;  /* 0x0000000406177981 */ /* 0x004ee2000c1e1900 */
[----:B------:R-:W-:-:S04]  /*04b0*/  IMAD.WIDE.U32 R14, R0, 0x4, R12 ;  /* 0x00000004000e7825 */ /* 0x000fc800078e000c */
[----:B------:R-:W-:-:S04]  /*04c0*/  IMAD.WIDE.U32 R16, R0, 0x4, R10 ;  /* 0x0000000400107825 */ /* 0x000fc800078e000a */
[----:B------:R-:W-:-:S04]  /*04d0*/  IMAD.WIDE.U32 R8, R0, 0x4, R6 ;  /* 0x0000000400087825 */ /* 0x000fc800078e0006 */
[----:B---3--:R-:W-:-:S05]  /*04e0*/  FADD R23, R22, R23 ;  /* 0x0000001716177221 */ /* 0x008fca0000000000 */
[----:B------:R2:W-:Y:S04]  /*04f0*/  STG.E desc[UR4][R14.64], R23 ;  /* 0x000000170e007986 */ /* 0x0005e8000c101904 */
[----:B------:R-:W3:Y:S04]  /*0500*/  LDG.E R22, desc[UR4][R16.64] ;  /* 0x0000000410167981 */ /* 0x000ee8000c1e1900 */
[----:B0-----:R-:W3:Y:S01]  /*0510*/  LDG.E R25, desc[UR4][R8.64] ;  /* 0x0000000408197981 */ /* 0x001ee2000c1e1900 */
[----:B------:R-:W-:-:S04]  /*0520*/  IMAD.WIDE.U32 R18, R0, 0x4, R14 ;  /* 0x0000000400127825 */ /* 0x000fc800078e000e */
[----:B------:R-:W-:-:S04]  /*0530*/  IMAD.WIDE.U32 R10, R0, 0x4, R16 ;  /* 0x00000004000a7825 */ /* 0x000fc800078e0010 */
[----:B------:R-:W-:-:S04]  /*0540*/  IMAD.WIDE.U32 R6, R0, 0x4, R8 ;  /* 0x0000000400067825 */ /* 0x000fc800078e0008 */
[----:B---3--:R-:W-:-:S05]  /*0550*/  FADD R25, R22, R25 ;  /* 0x0000001916197221 */ /* 0x008fca0000000000 */
[----:B------:R0:W-:Y:S04]  /*0560*/  STG.E desc[UR4][R18.64], R25 ;  /* 0x0000001912007986 */ /* 0x0001e8000c101904 */
[----:B-1----:R-:W3:Y:S04]  /*0570*/  LDG.E R21, desc[UR4][R10.64] ;  /* 0x000000040a157981 */ /* 0x002ee8000c1e1900 */
[----:B------:R-:W3:Y:S01]  /*0580*/  LDG.E R22, desc[UR4][R6.64] ;  /* 0x0000000406167981 */ /* 0x000ee2000c1e1900 */
[----:B------:R-:W-:-:S04]  /*0590*/  IMAD.WIDE.U32 R12, R0, 0x4, R18 ;  /* 0x00000004000c7825 */ /* 0x000fc800078e0012 */
[----:B--2---:R-:W-:-:S04]  /*05a0*/  IMAD.WIDE.U32 R14, R0, 0x4, R10 ;  /* 0x00000004000e7825 */ /* 0x004fc800078e000a */
[----:B------:R-:W-:-:S04]  /*05b0*/  IMAD.WIDE.U32 R8, R0, 0x4, R6 ;  /* 0x0000000400087825 */ /* 0x000fc800078e0006 */
[----:B---3--:R-:W-:-:S05]  /*05c0*/  FADD R21, R21, R22 ;  /* 0x0000001615157221 */ /* 0x008fca0000000000 */
        /* <DEDUP_REMOVED lines=11> */
[----:B-1----:R-:W-:-:S04]  /*0680*/  IMAD.WIDE.U32 R12, R0, 0x4, R10 ;  /* 0x00000004000c7825 */ /* 0x002fc800078e000a */
[----:B------:R-:W-:-:S04]  /*0690*/  IMAD.WIDE.U32 R8, R0, 0x4, R6 ;  /* 0x0000000400087825 */ /* 0x000fc800078e0006 */
        /* <DEDUP_REMOVED lines=23> */
[----:B------:R-:W2:Y:S04]  /*0810*/  LDG.E R10, desc[UR4][R10.64] ;  /* 0x000000040a0a7981 */ /* 0x000ea8000c1e1900 */
[----:B------:R-:W2:Y:S01]  /*0820*/  LDG.E R7, desc[UR4][R6.64] ;  /* 0x0000000406077981 */ /* 0x000ea2000c1e1900 */
[----:B------:R-:W-:-:S04]  /*0830*/  IADD3 R4, PT, PT, R4, 0x10, RZ ;  /* 0x0000001004047810 */ /* 0x000fc80007ffe0ff */
[----:B------:R-:W-:Y:S01]  /*0840*/  ISETP.NE.AND P1, PT, R4, RZ, PT ;  /* 0x000000ff0400720c */ /* 0x000fe20003f25270 */
[C---:B-1----:R-:W-:Y:S01]  /*0850*/  IMAD.WIDE.U32 R14, R0.reuse, 0x4, R18 ;  /* 0x00000004000e7825 */ /* 0x042fe200078e0012 */
[----:B------:R-:W-:-:S03]  /*0860*/  LEA R5, R0, R5, 0x4 ;  /* 0x0000000500057211 */ /* 0x000fc600078e20ff */
[----:B--2---:R-:W-:-:S05]  /*0870*/  FADD R17, R10, R7 ;  /* 0x000000070a117221 */ /* 0x004fca0000000000 */
[----:B------:R3:W-:Y:S03]  /*0880*/  STG.E desc[UR4][R14.64], R17 ;  /* 0x000000110e007986 */ /* 0x0007e6000c101904 */
[----:B------:R-:W-:Y:S05]  /*0890*/  @P1 BRA `(.L_x_1) ;  /* 0xfffffff800241947 */ /* 0x000fea000383ffff */
.L_x_0:
[----:B0-----:R-:W-:Y:S05]  /*08a0*/  @!P0 EXIT ;  /* 0x000000000000894d */ /* 0x001fea0003800000 */
[----:B------:R-:W-:Y:S02]  /*08b0*/  ISETP.GE.U32.AND P0, PT, R20, 0x8, PT ;  /* 0x000000081400780c */ /* 0x000fe40003f06070 */
[----:B---3--:R-:W-:-:S04]  /*08c0*/  LOP3.LUT R18, R0, 0x7, RZ, 0xc0, !PT ;  /* 0x0000000700127812 */ /* 0x008fc800078ec0ff */
[----:B------:R-:W-:-:S07]  /*08d0*/  ISETP.NE.AND P1, PT, R18, RZ, PT ;  /* 0x000000ff1200720c */ /* 0x000fce0003f25270 */
[----:B------:R-:W-:Y:S06]  /*08e0*/  @!P0 BRA `(.L_x_2) ;  /* 0x0000000000f48947 */ /* 0x000fec0003800000 */
[----:B------:R-:W0:Y:S01]  /*08f0*/  LDC.64 R4, c[0x0][0x380] ;  /* 0x0000e000ff047b82 */ /* 0x000e220000000a00 */
[----:B------:R-:W-:-:S07]  /*0900*/  IMAD R11, R2, R0, R3 ;  /* 0x00000000020b7224 */ /* 0x000fce00078e0203 */
[----:B------:R-:W1:Y:S08]  /*0910*/  LDC.64 R6, c[0x0][0x388] ;  /* 0x0000e200ff067b82 */ /* 0x000e700000000a00 */
[----:B------:R-:W2:Y:S01]  /*0920*/  LDC.64 R8, c[0x0][0x390] ;  /* 0x0000e400ff087b82 */ /* 0x000ea20000000a00 */
[----:B0-----:R-:W-:-:S05]  /*0930*/  IMAD.WIDE R4, R11, 0x4, R4 ;  /* 0x000000040b047825 */ /* 0x001fca00078e0204 */
[----:B------:R-:W3:Y:S01]  /*0940*/  LDG.E R10, desc[UR4][R4.64] ;  /* 0x00000004040a7981 */ /* 0x000ee2000c1e1900 */
[----:B-1----:R-:W-:-:S05]  /*0950*/  IMAD.WIDE R6, R11, 0x4, R6 ;  /* 0x000000040b067825 */ /* 0x002fca00078e0206 */
[----:B------:R-:W3:Y:S01]  /*0960*/  LDG.E R13, desc[UR4][R6.64] ;  /* 0x00000004060d7981 */ /* 0x000ee2000c1e1900 */
[----:B--2---:R-:W-:-:S04]  /*0970*/  IMAD.WIDE R8, R11, 0x4, R8 ;  /* 0x000000040b087825 */ /* 0x004fc800078e0208 */
[----:B---3--:R-:W-:Y:S01]  /*0980*/  FADD R19, R10, R13 ;  /* 0x0000000d0a137221 */ /* 0x008fe20000000000 */
[----:B------:R-:W-:-:S04]  /*0990*/  IMAD.WIDE.U32 R10, R0, 0x4, R4 ;  /* 0x00000004000a7825 */ /* 0x000fc800078e0004 */
[C---:B------:R-:W-:Y:S01]  /*09a0*/  IMAD.WIDE.U32 R12, R0.reuse, 0x4, R6 ;  /* 0x00000004000c7825 */ /* 0x040fe200078e0006 */
        /* <DEDUP_REMOVED lines=11> */
[----:B0-----:R-:W-:-:S04]  /*0a60*/  IMAD.WIDE.U32 R8, R0, 0x4, R4 ;  /* 0x0000000400087825 */ /* 0x001fc800078e0004 */
[----:B------:R-:W-:-:S04]  /*0a70*/  IMAD.WIDE.U32 R10, R0, 0x4, R6 ;  /* 0x00000004000a7825 */ /* 0x000fc800078e0006 */
        /* <DEDUP_REMOVED lines=10> */
[----:B-1----:R-:W3:Y:S01]  /*0b20*/  LDG.E R21, desc[UR4][R6.64] ;  /* 0x0000000406157981 */ /* 0x002ee2000c1e1900 */
        /* <DEDUP_REMOVED lines=12> */
[----:B--2---:R-:W2:Y:S04]  /*0bf0*/  LDG.E R19, desc[UR4][R4.64] ;  /* 0x0000000404137981 */ /* 0x004ea8000c1e1900 */
[----:B------:R-:W2:Y:S01]  /*0c00*/  LDG.E R20, desc[UR4][R6.64] ;  /* 0x0000000406147981 */ /* 0x000ea2000c1e1900 */
[----:B------:R-:W-:-:S04]  /*0c10*/  IMAD.WIDE.U32 R12, R0, 0x4, R16 ;  /* 0x00000004000c7825 */ /* 0x000fc800078e0010 */
[----:B------:R-:W-:-:S04]  /*0c20*/  IMAD.WIDE.U32 R8, R0, 0x4, R4 ;  /* 0x0000000400087825 */ /* 0x000fc800078e0004 */
[----:B------:R-:W-:-:S04]  /*0c30*/  IMAD.WIDE.U32 R10, R0, 0x4, R6 ;  /* 0x00000004000a7825 */ /* 0x000fc800078e0006 */
[----:B--2---:R-:W-:-:S05]  /*0c40*/  FADD R19, R19, R20 ;  /* 0x0000001413137221 */ /* 0x004fca0000000000 */
[----:B------:R2:W-:Y:S04]  /*0c50*/  STG.E desc[UR4][R12.64], R19 ;  /* 0x000000130c007986 */ /* 0x0005e8000c101904 */
[----:B------:R-:W0:Y:S04]  /*0c60*/  LDG.E R8, desc[UR4][R8.64] ;  /* 0x0000000408087981 */ /* 0x000e28000c1e1900 */
[----:B------:R-:W0:Y:S01]  /*0c70*/  LDG.E R11, desc[UR4][R10.64] ;  /* 0x000000040a0b7981 */ /* 0x000e22000c1e1900 */
[----:B-1----:R-:W-:Y:S01]  /*0c80*/  IMAD.WIDE.U32 R14, R0, 0x4, R12 ;  /* 0x00000004000e7825 */ /* 0x002fe200078e000c */
[----:B------:R-:W-:-:S03]  /*0c90*/  IADD3 R2, PT, PT, R2, 0x8, RZ ;  /* 0x0000000802027810 */ /* 0x000fc60007ffe0ff */
[----:B0-----:R-:W-:-:S05]  /*0ca0*/  FADD R17, R8, R11 ;  /* 0x0000000b08117221 */ /* 0x001fca0000000000 */
[----:B------:R2:W-:Y:S02]  /*0cb0*/  STG.E desc[UR4][R14.64], R17 ;  /* 0x000000110e007986 */ /* 0x0005e4000c101904 */
.L_x_2:
[----:B------:R-:W-:Y:S05]  /*0cc0*/  @!P1 EXIT ;  /* 0x000000000000994d */ /* 0x000fea0003800000 */
[----:B------:R-:W-:Y:S02]  /*0cd0*/  ISETP.GE.U32.AND P0, PT, R18, 0x4, PT ;  /* 0x000000041200780c */ /* 0x000fe40003f06070 */
[----:B------:R-:W-:-:S04]  /*0ce0*/  LOP3.LUT R4, R0, 0x3, RZ, 0xc0, !PT ;  /* 0x0000000300047812 */ /* 0x000fc800078ec0ff */
[----:B------:R-:W-:-:S07]  /*0cf0*/  ISETP.NE.AND P1, PT, R4, RZ, PT ;  /* 0x000000ff0400720c */ /* 0x000fce0003f25270 */
[----:B------:R-:W-:Y:S06]  /*0d00*/  @!P0 BRA `(.L_x_3) ;  /* 0x0000000000848947 */ /* 0x000fec0003800000 */
[----:B------:R-:W0:Y:S01]  /*0d10*/  LDC.64 R6, c[0x0][0x380] ;  /* 0x0000e000ff067b82 */ /* 0x000e220000000a00 */
[----:B--2---:R-:W-:-:S07]  /*0d20*/  IMAD R13, R2, R0, R3 ;  /* 0x00000000020d7224 */ /* 0x004fce00078e0203 */
[----:B------:R-:W1:Y:S08]  /*0d30*/  LDC.64 R8, c[0x0][0x388] ;  /* 0x0000e200ff087b82 */ /* 0x000e700000000a00 */
[----:B------:R-:W2:Y:S01]  /*0d40*/  LDC.64 R10, c[0x0][0x390] ;  /* 0x0000e400ff0a7b82 */ /* 0x000ea20000000a00 */
[----:B0-----:R-:W-:-:S05]  /*0d50*/  IMAD.WIDE R6, R13, 0x4, R6 ;  /* 0x000000040d067825 */ /* 0x001fca00078e0206 */
[----:B------:R-:W3:Y:S01]  /*0d60*/  LDG.E R5, desc[UR4][R6.64] ;  /* 0x0000000406057981 */ /* 0x000ee2000c1e1900 */
[----:B-1----:R-:W-:-:S05]  /*0d70*/  IMAD.WIDE R8, R13, 0x4, R8 ;  /* 0x000000040d087825 */ /* 0x002fca00078e0208 */
[----:B------:R-:W3:Y:S01]  /*0d80*/  LDG.E R12, desc[UR4][R8.64] ;  /* 0x00000004080c7981 */ /* 0x000ee2000c1e1900 */
[----:B------:R-:W-:-:S04]  /*0d90*/  IMAD.WIDE.U32 R14, R0, 0x4, R8 ;  /* 0x00000004000e7825 */ /* 0x000fc800078e0008 */
[----:B--2---:R-:W-:-:S04]  /*0da0*/  IMAD.WIDE R10, R13, 0x4, R10 ;  /* 0x000000040d0a7825 */ /* 0x004fc800078e020a */
[----:B---3--:R-:W-:Y:S01]  /*0db0*/  FADD R5, R5, R12 ;  /* 0x0000000c05057221 */ /* 0x008fe20000000000 */
        /* <DEDUP_REMOVED lines=18> */
[----:B------:R-:W-:Y:S01]  /*0ee0*/  IMAD.WIDE.U32 R14, R0, 0x4, R18 ;  /* 0x00000004000e7825 */ /* 0x000fe200078e0012 */
[----:B------:R-:W-:-:S03]  /*0ef0*/  IADD3 R2, PT, PT, R2, 0x4, RZ ;  /* 0x0000000402027810 */ /* 0x000fc60007ffe0ff */
[----:B--2---:R-:W-:-:S05]  /*0f00*/  FADD R5, R10, R13 ;  /* 0x0000000d0a057221 */ /* 0x004fca0000000000 */
[----:B------:R1:W-:Y:S02]  /*0f10*/  STG.E desc[UR4][R14.64], R5 ;  /* 0x000000050e007986 */ /* 0x0003e4000c101904 */
.L_x_3:
[----:B------:R-:W-:Y:S05]  /*0f20*/  @!P1 EXIT ;  /* 0x000000000000994d */ /* 0x000fea0003800000 */
[----:B------:R-:W0:Y:S01]  /*0f30*/  LDC.64 R6, c[0x0][0x390] ;  /* 0x0000e400ff067b82 */ /* 0x000e220000000a00 */
[----:B-12---:R-:W-:Y:S01]  /*0f40*/  IMAD R15, R2, R0, R3 ;  /* 0x00000000020f7224 */ /* 0x006fe200078e0203 */
[----:B------:R-:W-:-:S06]  /*0f50*/  IADD3 R14, PT, PT, -R4, RZ, RZ ;  /* 0x000000ff040e7210 */ /* 0x000fcc0007ffe1ff */
[----:B------:R-:W1:Y:S08]  /*0f60*/  LDC.64 R8, c[0x0][0x380] ;  /* 0x0000e000ff087b82 */ /* 0x000e700000000a00 */
[----:B------:R-:W2:Y:S02]  /*0f70*/  LDC.64 R10, c[0x0][0x388] ;  /* 0x0000e200ff0a7b82 */ /* 0x000ea40000000a00 */
.L_x_4:
[----:B--2---:R-:W-:-:S04]  /*0f80*/  IMAD.WIDE R4, R15, 0x4, R10 ;  /* 0x000000040f047825 */ /* 0x004fc800078e020a */
[C---:B-1----:R-:W-:Y:S02]  /*0f90*/  IMAD.WIDE R12, R15.reuse, 0x4, R8 ;  /* 0x000000040f0c7825 */ /* 0x042fe400078e0208 */
[----:B------:R-:W2:Y:S04]  /*0fa0*/  LDG.E R5, desc[UR4][R4.64] ;  /* 0x0000000404057981 */ /* 0x000ea8000c1e1900 */
[----:B------:R-:W2:Y:S01]  /*0fb0*/  LDG.E R12, desc[UR4][R12.64] ;  /* 0x000000040c0c7981 */ /* 0x000ea2000c1e1900 */
[----:B------:R-:W-:Y:S01]  /*0fc0*/  IADD3 R14, PT, PT, R14, 0x1, RZ ;  /* 0x000000010e0e7810 */ /* 0x000fe20007ffe0ff */
[C---:B0--3--:R-:W-:Y:S01]  /*0fd0*/  IMAD.WIDE R2, R15.reuse, 0x4, R6 ;  /* 0x000000040f027825 */ /* 0x049fe200078e0206 */
[----:B------:R-:W-:Y:S02]  /*0fe0*/  IADD3 R15, PT, PT, R15, R0, RZ ;  /* 0x000000000f0f7210 */ /* 0x000fe40007ffe0ff */
[----:B------:R-:W-:Y:S01]  /*0ff0*/  ISETP.NE.AND P0, PT, R14, RZ, PT ;  /* 0x000000ff0e00720c */ /* 0x000fe20003f05270 */
[----:B--2---:R-:W-:-:S05]  /*1000*/  FADD R17, R12, R5 ;  /* 0x000000050c117221 */ /* 0x004fca0000000000 */
[----:B------:R3:W-:Y:S07]  /*1010*/  STG.E desc[UR4][R2.64], R17 ;  /* 0x0000001102007986 */ /* 0x0007ee000c101904 */
[----:B------:R-:W-:Y:S05]  /*1020*/  @P0 BRA `(.L_x_4) ;  /* 0xfffffffc00d40947 */ /* 0x000fea000383ffff */
[----:B------:R-:W-:Y:S05]  /*1030*/  EXIT ;  /* 0x000000000000794d */ /* 0x000fea0003800000 */
.L_x_5:
[----:B------:R-:W-:-:S00]  /*1040*/  BRA `(.L_x_5) ;  /* 0xfffffffc00fc7947 */ /* 0x000fc0000383ffff */
[----:B------:R-:W-:-:S00]  /*1050*/  NOP ;  /* 0x0000000000007918 */ /* 0x000fc00000000000 */
        /* <DEDUP_REMOVED lines=10> */
.L_x_13:


//--------------------- .text._Z20matrix_addkernel_rowPfS_S_i --------------------------
	.section	.text._Z20matrix_addkernel_rowPfS_S_i,"ax",@progbits
	.align	128
        .global         _Z20matrix_addkernel_rowPfS_S_i
        .type           _Z20matrix_addkernel_rowPfS_S_i,@function
        .size           _Z20matrix_addkernel_rowPfS_S_i,(.L_x_14 - _Z20matrix_addkernel_rowPfS_S_i)
        .other          _Z20matrix_addkernel_rowPfS_S_i,@"STO_CUDA_ENTRY STV_DEFAULT"
_Z20matrix_addkernel_rowPfS_S_i:
.text._Z20matrix_addkernel_rowPfS_S_i:
        /* <DEDUP_REMOVED lines=9> */
[C---:B------:R-:W-:Y:S01]  /*0090*/  ISETP.GE.U32.AND P1, PT, R2.reuse, 0x10, PT ;  /* 0x000000100200780c */ /* 0x040fe20003f26070 */
[----:B------:R-:W-:Y:S01]  /*00a0*/  IMAD R0, R3, R2, RZ ;  /* 0x0000000203007224 */ /* 0x000fe200078e02ff */
[----:B------:R-:W-:Y:S01]  /*00b0*/  LOP3.LUT R14, R2, 0xf, RZ, 0xc0, !PT ;  /* 0x0000000f020e7812 */ /* 0x000fe200078ec0ff */
[----:B------:R-:W0:Y:S01]  /*00c0*/  LDCU.64 UR12, c[0x0][0x358] ;  /* 0x00006b00ff0c77ac */ /* 0x000e220008000a00 */
[----:B------:R-:W-:Y:S02]  /*00d0*/  HFMA2 R3, -RZ, RZ, 0, 0 ;  /* 0x00000000ff037431 */ /* 0x000fe400000001ff */
[----:B------:R-:W-:-:S07]  /*00e0*/  ISETP.NE.AND P0, PT, R14, RZ, PT ;  /* 0x000000ff0e00720c */ /* 0x000fce0003f05270 */
[----:B------:R-:W-:Y:S06]  /*00f0*/  @!P1 BRA `(.L_x_6) ;  /* 0x0000000400609947 */ /* 0x000fec0003800000 */
[----:B------:R-:W1:Y:S01]  /*0100*/  LDCU.128 UR4, c[0x0][0x380] ;  /* 0x00007000ff0477ac */ /* 0x000e620008000c00 */
[----:B------:R-:W-:Y:S02]  /*0110*/  LOP3.LUT R3, R2, 0x7ffffff0, RZ, 0xc0, !PT ;  /* 0x7ffffff002037812 */ /* 0x000fe400078ec0ff */
[----:B------:R-:W-:Y:S01]  /*0120*/  MOV R10, R0 ;  /* 0x00000000000a7202 */ /* 0x000fe20000000f00 */
[----:B------:R-:W2:Y:S01]  /*0130*/  LDCU.64 UR10, c[0x0][0x390] ;  /* 0x00007200ff0a77ac */ /* 0x000ea20008000a00 */
[----:B------:R-:W-:Y:S01]  /*0140*/  IADD3 R11, PT, PT, -R3, RZ, RZ ;  /* 0x000000ff030b7210 */ /* 0x000fe20007ffe1ff */
[----:B-1----:R-:W-:Y:S02]  /*0150*/  UIADD3 UR8, UP0, UPT, UR4, 0x20, URZ ;  /* 0x0000002004087890 */ /* 0x002fe4000ff1e0ff */
[----:B------:R-:W-:Y:S02]  /*0160*/  UIADD3 UR6, UP1, UPT, UR6, 0x20, URZ ;  /* 0x0000002006067890 */ /* 0x000fe4000ff3e0ff */
[----:B--2---:R-:W-:-:S02]  /*0170*/  UIADD3 UR4, UP2, UPT, UR10, 0x20, URZ ;  /* 0x000000200a047890 */ /* 0x004fc4000ff5e0ff */
[----:B------:R-:W-:Y:S02]  /*0180*/  UIADD3.X UR9, UPT, UPT, URZ, UR5, URZ, UP0, !UPT ;  /* 0x00000005ff097290 */ /* 0x000fe400087fe4ff */
[----:B------:R-:W-:Y:S02]  /*0190*/  UIADD3.X UR7, UPT, UPT, URZ, UR7, URZ, UP1, !UPT ;  /* 0x00000007ff077290 */ /* 0x000fe40008ffe4ff */
[----:B------:R-:W-:-:S12]  /*01a0*/  UIADD3.X UR5, UPT, UPT, URZ, UR11, URZ, UP2, !UPT ;  /* 0x0000000bff057290 */ /* 0x000fd800097fe4ff */
.L_x_7:
[----:B------:R-:W-:Y:S02]  /*01b0*/  MOV R4, UR8 ;  /* 0x0000000800047c02 */ /* 0x000fe40008000f00 */
[----:B------:R-:W-:Y:S02]  /*01c0*/  MOV R5, UR9 ;  /* 0x0000000900057c02 */ /* 0x000fe40008000f00 */
[----:B------:R-:W-:Y:S02]  /*01d0*/  MOV R6, UR6 ;  /* 0x0000000600067c02 */ /* 0x000fe40008000f00 */
[----:B------:R-:W-:Y:S01]  /*01e0*/  MOV R7, UR7 ;  /* 0x0000000700077c02 */ /* 0x000fe20008000f00 */
[----:B------:R-:W-:-:S04]  /*01f0*/  IMAD.WIDE R4, R10, 0x4, R4 ;  /* 0x000000040a047825 */ /* 0x000fc800078e0204 */
[----:B------:R-:W-:Y:S01]  /*0200*/  IMAD.WIDE R6, R10, 0x4, R6 ;  /* 0x000000040a067825 */ /* 0x000fe200078e0206 */
[----:B0-----:R-:W2:Y:S04]  /*0210*/  LDG.E R12, desc[UR12][R4.64+-0x20] ;  /* 0xffffe00c040c7981 */ /* 0x001ea8000c1e1900 */
[----:B----4-:R-:W2:Y:S01]  /*0220*/  LDG.E R13, desc[UR12][R6.64+-0x20] ;  /* 0xffffe00c060d7981 */ /* 0x010ea2000c1e1900 */
[----:B------:R-:W-:Y:S02]  /*0230*/  MOV R8, UR4 ;  /* 0x0000000400087c02 */ /* 0x000fe40008000f00 */
[----:B------:R-:W-:-:S03]  /*0240*/  MOV R9, UR5 ;  /* 0x0000000500097c02 */ /* 0x000fc60008000f00 */
[----:B------:R-:W-:-:S04]  /*0250*/  IMAD.WIDE R8, R10, 0x4, R8 ;  /* 0x000000040a087825 */ /* 0x000fc800078e0208 */
[----:B--2---:R-:W-:-:S05]  /*0260*/  FADD R13, R12, R13 ;  /* 0x0000000d0c0d7221 */ /* 0x004fca0000000000 */
[----:B------:R0:W-:Y:S04]  /*0270*/  STG.E desc[UR12][R8.64+-0x20], R13 ;  /* 0xffffe00d08007986 */ /* 0x0001e8000c10190c */
[----:B------:R-:W2:Y:S04]  /*0280*/  LDG.E R12, desc[UR12][R4.64+-0x1c] ;  /* 0xffffe40c040c7981 */ /* 0x000ea8000c1e1900 */
[----:B------:R-:W2:Y:S02]  /*0290*/  LDG.E R15, desc[UR12][R6.64+-0x1c] ;  /* 0xffffe40c060f7981 */ /* 0x000ea4000c1e1900 */
[----:B--2---:R-:W-:-:S05]  /*02a0*/  FADD R15, R12, R15 ;  /* 0x0000000f0c0f7221 */ /* 0x004fca0000000000 */
[----:B------:R1:W-:Y:S04]  /*02b0*/  STG.E desc[UR12][R8.64+-0x1c], R15 ;  /* 0xffffe40f08007986 */ /* 0x0003e8000c10190c */
[----:B------:R-:W2:Y:S04]  /*02c0*/  LDG.E R12, desc[UR12][R4.64+-0x18] ;  /* 0xffffe80c040c7981 */ /* 0x000ea8000c1e1900 */
[----:B------:R-:W2:Y:S02]  /*02d0*/  LDG.E R17, desc[UR12][R6.64+-0x18] ;  /* 0xffffe80c06117981 */ /* 0x000ea4000c1e1900 */
[----:B--2---:R-:W-:-:S05]  /*02e0*/  FADD R17, R12, R17 ;  /* 0x000000110c117221 */ /* 0x004fca0000000000 */
[----:B------:R2:W-:Y:S04]  /*02f0*/  STG.E desc[UR12][R8.64+-0x18], R17 ;  /* 0xffffe81108007986 */ /* 0x0005e8000c10190c */
[----:B------:R-:W3:Y:S04]  /*0300*/  LDG.E R12, desc[UR12][R4.64+-0x14] ;  /* 0xffffec0c040c7981 */ /* 0x000ee8000c1e1900 */
[----:B------:R-:W3:Y:S02]  /*0310*/  LDG.E R19, desc[UR12][R6.64+-0x14] ;  /* 0xffffec0c06137981 */ /* 0x000ee4000c1e1900 */
[----:B---3--:R-:W-:-:S05]  /*0320*/  FADD R19, R12, R19 ;  /* 0x000000130c137221 */ /* 0x008fca0000000000 */
[----:B------:R3:W-:Y:S04]  /*0330*/  STG.E desc[UR12][R8.64+-0x14], R19 ;  /* 0xffffec1308007986 */ /* 0x0007e8000c10190c */
[----:B------:R-:W4:Y:S04]  /*0340*/  LDG.E R12, desc[UR12][R4.64+-0x10] ;  /* 0xfffff00c040c7981 */ /* 0x000f28000c1e1900 */
[----:B0-----:R-:W4:Y:S02]  /*0350*/  LDG.E R13, desc[UR12][R6.64+-0x10] ;  /* 0xfffff00c060d7981 */ /* 0x001f24000c1e1900 */
[----:B----4-:R-:W-:-:S05]  /*0360*/  FADD R13, R12, R13 ;  /* 0x0000000d0c0d7221 */ /* 0x010fca0000000000 */
[----:B------:R0:W-:Y:S04]  /*0370*/  STG.E desc[UR12][R8.64+-0x10], R13 ;  /* 0xfffff00d08007986 */ /* 0x0001e8000c10190c */
[----:B------:R-:W4:Y:S04]  /*0380*/  LDG.E R12, desc[UR12][R4.64+-0xc] ;  /* 0xfffff40c040c7981 */ /* 0x000f28000c1e1900 */
[----:B-1----:R-:W4:Y:S02]  /*0390*/  LDG.E R15, desc[UR12][R6.64+-0xc] ;  /* 0xfffff40c060f7981 */ /* 0x002f24000c1e1900 */
[----:B----4-:R-:W-:-:S05]  /*03a0*/  FADD R15, R12, R15 ;  /* 0x0000000f0c0f7221 */ /* 0x010fca0000000000 */
[----:B------:R1:W-:Y:S04]  /*03b0*/  STG.E desc[UR12][R8.64+-0xc], R15 ;  /* 0xfffff40f08007986 */ /* 0x0003e8000c10190c */
[----:B------:R-:W4:Y:S04]  /*03c0*/  LDG.E R12, desc[UR12][R4.64+-0x8] ;  /* 0xfffff80c040c7981 */ /* 0x000f28000c1e1900 */
[----:B--2---:R-:W4:Y:S02]  /*03d0*/  LDG.E R17, desc[UR12][R6.64+-0x8] ;  /* 0xfffff80c06117981 */ /* 0x004f24000c1e1900 */
[----:B----4-:R-:W-:-:S05]  /*03e0*/  FADD R17, R12, R17 ;  /* 0x000000110c117221 */ /* 0x010fca0000000000 */
[----:B------:R2:W-:Y:S04]  /*03f0*/  STG.E desc[UR12][R8.64+-0x8], R17 ;  /* 0xfffff81108007986 */ /* 0x0005e8000c10190c */
[----:B------:R-:W4:Y:S04]  /*0400*/  LDG.E R12, desc[UR12][R4.64+-0x4] ;  /* 0xfffffc0c040c7981 */ /* 0x000f28000c1e1900 */
[----:B---3--:R-:W4:Y:S02]  /*0410*/  LDG.E R19, desc[UR12][R6.64+-0x4] ;  /* 0xfffffc0c06137981 */ /* 0x008f24000c1e1900 */
[----:B----4-:R-:W-:-:S05]  /*0420*/  FADD R19, R12, R19 ;  /* 0x000000130c137221 */ /* 0x010fca0000000000 */
        /* <DEDUP_REMOVED lines=21> */
[----:B------:R-:W5:Y:S04]  /*0580*/  LDG.E R12, desc[UR12][R4.64+0x14] ;  /* 0x0000140c040c7981 */ /* 0x000f68000c1e1900 */
[----:B-1----:R-:W5:Y:S02]  /*0590*/  LDG.E R15, desc[UR12][R6.64+0x14] ;  /* 0x0000140c060f7981 */ /* 0x002f64000c1e1900 */
[----:B-----5:R-:W-:-:S05]  /*05a0*/  FADD R15, R12, R15 ;  /* 0x0000000f0c0f7221 */ /* 0x020fca0000000000 */
[----:B------:R4:W-:Y:S04]  /*05b0*/  STG.E desc[UR12][R8.64+0x14], R15 ;  /* 0x0000140f08007986 */ /* 0x0009e8000c10190c */
[----:B------:R-:W5:Y:S04]  /*05c0*/  LDG.E R12, desc[UR12][R4.64+0x18] ;  /* 0x0000180c040c7981 */ /* 0x000f68000c1e1900 */
[----:B--2---:R-:W5:Y:S01]  /*05d0*/  LDG.E R17, desc[UR12][R6.64+0x18] ;  /* 0x0000180c06117981 */ /* 0x004f62000c1e1900 */
[----:B------:R-:W-:Y:S01]  /*05e0*/  IADD3 R11, PT, PT, R11, 0x10, RZ ;  /* 0x000000100b0b7810 */ /* 0x000fe20007ffe0ff */
[----:B-----5:R-:W-:-:S05]  /*05f0*/  FADD R17, R12, R17 ;  /* 0x000000110c117221 */ /* 0x020fca0000000000 */
[----:B------:R4:W-:Y:S04]  /*0600*/  STG.E desc[UR12][R8.64+0x18], R17 ;  /* 0x0000181108007986 */ /* 0x0009e8000c10190c */
[----:B------:R-:W2:Y:S04]  /*0610*/  LDG.E R12, desc[UR12][R4.64+0x1c] ;  /* 0x00001c0c040c7981 */ /* 0x000ea8000c1e1900 */
[----:B---3--:R-:W2:Y:S01]  /*0620*/  LDG.E R19, desc[UR12][R6.64+0x1c] ;  /* 0x00001c0c06137981 */ /* 0x008ea2000c1e1900 */
[----:B------:R-:W-:Y:S02]  /*0630*/  ISETP.NE.AND P1, PT, R11, RZ, PT ;  /* 0x000000ff0b00720c */ /* 0x000fe40003f25270 */
[----:B------:R-:W-:Y:S01]  /*0640*/  IADD3 R10, PT, PT, R10, 0x10, RZ ;  /* 0x000000100a0a7810 */ /* 0x000fe20007ffe0ff */
[----:B--2---:R-:W-:-:S05]  /*0650*/  FADD R19, R12, R19 ;  /* 0x000000130c137221 */ /* 0x004fca0000000000 */
[----:B------:R4:W-:Y:S05]  /*0660*/  STG.E desc[UR12][R8.64+0x1c], R19 ;  /* 0x00001c1308007986 */ /* 0x0009ea000c10190c */
[----:B------:R-:W-:Y:S05]  /*0670*/  @P1 BRA `(.L_x_7) ;  /* 0xfffffff800cc1947 */ /* 0x000fea000383ffff */
.L_x_6:
[----:B0-----:R-:W-:Y:S05]  /*0680*/  @!P0 EXIT ;  /* 0x000000000000894d */ /* 0x001fea0003800000 */
[----:B------:R-:W-:Y:S02]  /*0690*/  ISETP.GE.U32.AND P0, PT, R14, 0x8, PT ;  /* 0x000000080e00780c */ /* 0x000fe40003f06070 */
[----:B------:R-:W-:-:S04]  /*06a0*/  LOP3.LUT R12, R2, 0x7, RZ, 0xc0, !PT ;  /* 0x00000007020c7812 */ /* 0x000fc800078ec0ff */
[----:B------:R-:W-:-:S07]  /*06b0*/  ISETP.NE.AND P1, PT, R12, RZ, PT ;  /* 0x000000ff0c00720c */ /* 0x000fce0003f25270 */
[----:B------:R-:W-:Y:S06]  /*06c0*/  @!P0 BRA `(.L_x_8) ;  /* 0x0000000000a08947 */ /* 0x000fec0003800000 */
[----:B------:R-:W0:Y:S01]  /*06d0*/  LDC.64 R4, c[0x0][0x380] ;  /* 0x0000e000ff047b82 */ /* 0x000e220000000a00 */
[----:B------:R-:W-:-:S07]  /*06e0*/  IADD3 R11, PT, PT, R0, R3, RZ ;  /* 0x00000003000b7210 */ /* 0x000fce0007ffe0ff */
[----:B------:R-:W1:Y:S08]  /*06f0*/  LDC.64 R6, c[0x0][0x388] ;  /* 0x0000e200ff067b82 */ /* 0x000e700000000a00 */
[----:B----4-:R-:W2:Y:S01]  /*0700*/  LDC.64 R8, c[0x0][0x390] ;  /* 0x0000e400ff087b82 */ /* 0x010ea20000000a00 */
[----:B0-----:R-:W-:-:S05]  /*0710*/  IMAD.WIDE R4, R11, 0x4, R4 ;  /* 0x000000040b047825 */ /* 0x001fca00078e0204 */
[----:B------:R-:W3:Y:S01]  /*0720*/  LDG.E R10, desc[UR12][R4.64] ;  /* 0x0000000c040a7981 */ /* 0x000ee2000c1e1900 */
[----:B-1----:R-:W-:-:S05]  /*0730*/  IMAD.WIDE R6, R11, 0x4, R6 ;  /* 0x000000040b067825 */ /* 0x002fca00078e0206 */
[----:B------:R-:W3:Y:S01]  /*0740*/  LDG.E R13, desc[UR12][R6.64] ;  /* 0x0000000c060d7981 */ /* 0x000ee2000c1e1900 */
[----:B--2---:R-:W-:-:S04]  /*0750*/  IMAD.WIDE R8, R11, 0x4, R8 ;  /* 0x000000040b087825 */ /* 0x004fc800078e0208 */
[----:B---3--:R-:W-:-:S05]  /*0760*/  FADD R13, R10, R13 ;  /* 0x0000000d0a0d7221 */ /* 0x008fca0000000000 */
        /* <DEDUP_REMOVED lines=25> */
[----:B------:R-:W2:Y:S04]  /*0900*/  LDG.E R10, desc[UR12][R4.64+0x1c] ;  /* 0x00001c0c040a7981 */ /* 0x000ea8000c1e1900 */
[----:B---3--:R-:W2:Y:S01]  /*0910*/  LDG.E R17, desc[UR12][R6.64+0x1c] ;  /* 0x00001c0c06117981 */ /* 0x008ea2000c1e1900 */
[----:B------:R-:W-:Y:S01]  /*0920*/  IADD3 R3, PT, PT, R3, 0x8, RZ ;  /* 0x0000000803037810 */ /* 0x000fe20007ffe0ff */
[----:B--2---:R-:W-:-:S05]  /*0930*/  FADD R17, R10, R17 ;  /* 0x000000110a117221 */ /* 0x004fca0000000000 */
[----:B------:R0:W-:Y:S02]  /*0940*/  STG.E desc[UR12][R8.64+0x1c], R17 ;  /* 0x00001c1108007986 */ /* 0x0001e4000c10190c */
.L_x_8:
[----:B------:R-:W-:Y:S05]  /*0950*/  @!P1 EXIT ;  /* 0x000000000000994d */ /* 0x000fea0003800000 */
[----:B------:R-:W-:Y:S02]  /*0960*/  ISETP.GE.U32.AND P0, PT, R12, 0x4, PT ;  /* 0x000000040c00780c */ /* 0x000fe40003f06070 */
[----:B------:R-:W-:-:S04]  /*0970*/  LOP3.LUT R2, R2, 0x3, RZ, 0xc0, !PT ;  /* 0x0000000302027812 */ /* 0x000fc800078ec0ff */
[----:B------:R-:W-:-:S07]  /*0980*/  ISETP.NE.AND P1, PT, R2, RZ, PT ;  /* 0x000000ff0200720c */ /* 0x000fce0003f25270 */
[----:B------:R-:W-:Y:S06]  /*0990*/  @!P0 BRA `(.L_x_9) ;  /* 0x0000000000608947 */ /* 0x000fec0003800000 */
[----:B------:R-:W1:Y:S01]  /*09a0*/  LDC.64 R4, c[0x0][0x380] ;  /* 0x0000e000ff047b82 */ /* 0x000e620000000a00 */
[----:B0---4-:R-:W-:-:S07]  /*09b0*/  IADD3 R13, PT, PT, R0, R3, RZ ;  /* 0x00000003000d7210 */ /* 0x011fce0007ffe0ff */
[----:B------:R-:W0:Y:S08]  /*09c0*/  LDC.64 R6, c[0x0][0x388] ;  /* 0x0000e200ff067b82 */ /* 0x000e300000000a00 */
[----:B------:R-:W2:Y:S01]  /*09d0*/  LDC.64 R8, c[0x0][0x390] ;  /* 0x0000e400ff087b82 */ /* 0x000ea20000000a00 */
[----:B-1----:R-:W-:-:S05]  /*09e0*/  IMAD.WIDE R4, R13, 0x4, R4 ;  /* 0x000000040d047825 */ /* 0x002fca00078e0204 */
[----:B------:R-:W3:Y:S01]  /*09f0*/  LDG.E R10, desc[UR12][R4.64] ;  /* 0x0000000c040a7981 */ /* 0x000ee2000c1e1900 */
[----:B0-----:R-:W-:-:S05]  /*0a00*/  IMAD.WIDE R6, R13, 0x4, R6 ;  /* 0x000000040d067825 */ /* 0x001fca00078e0206 */
        /* <DEDUP_REMOVED lines=12> */
[----:B------:R-:W2:Y:S04]  /*0ad0*/  LDG.E R10, desc[UR12][R4.64+0xc] ;  /* 0x00000c0c040a7981 */ /* 0x000ea8000c1e1900 */
[----:B------:R-:W2:Y:S01]  /*0ae0*/  LDG.E R17, desc[UR12][R6.64+0xc] ;  /* 0x00000c0c06117981 */ /* 0x000ea2000c1e1900 */
[----:B------:R-:W-:Y:S01]  /*0af0*/  IADD3 R3, PT, PT, R3, 0x4, RZ ;  /* 0x0000000403037810 */ /* 0x000fe20007ffe0ff */
[----:B--2---:R-:W-:-:S05]  /*0b00*/  FADD R17, R10, R17 ;  /* 0x000000110a117221 */ /* 0x004fca0000000000 */
[----:B------:R1:W-:Y:S02]  /*0b10*/  STG.E desc[UR12][R8.64+0xc], R17 ;  /* 0x00000c1108007986 */ /* 0x0003e4000c10190c */
.L_x_9:
[----:B------:R-:W-:Y:S05]  /*0b20*/  @!P1 EXIT ;  /* 0x000000000000994d */ /* 0x000fea0003800000 */
[----:B01--4-:R-:W0:Y:S01]  /*0b30*/  LDC.64 R8, c[0x0][0x390] ;  /* 0x0000e400ff087b82 */ /* 0x013e220000000a00 */
[----:B------:R-:W-:Y:S02]  /*0b40*/  IADD3 R15, PT, PT, R0, R3, RZ ;  /* 0x00000003000f7210 */ /* 0x000fe40007ffe0ff */
[----:B------:R-:W-:-:S05]  /*0b50*/  IADD3 R0, PT, PT, -R2, RZ, RZ ;  /* 0x000000ff02007210 */ /* 0x000fca0007ffe1ff */
[----:B------:R-:W1:Y:S08]  /*0b60*/  LDC.64 R12, c[0x0][0x380] ;  /* 0x0000e000ff0c7b82 */ /* 0x000e700000000a00 */
[----:B------:R-:W2:Y:S02]  /*0b70*/  LDC.64 R10, c[0x0][0x388] ;  /* 0x0000e200ff0a7b82 */ /* 0x000ea40000000a00 */
.L_x_10:
[----:B--2---:R-:W-:-:S04]  /*0b80*/  IMAD.WIDE R4, R15, 0x4, R10 ;  /* 0x000000040f047825 */ /* 0x004fc800078e020a */
[C---:B-1----:R-:W-:Y:S02]  /*0b90*/  IMAD.WIDE R6, R15.reuse, 0x4, R12 ;  /* 0x000000040f067825 */ /* 0x042fe400078e020c */
[----:B------:R-:W2:Y:S04]  /*0ba0*/  LDG.E R5, desc[UR12][R4.64] ;  /* 0x0000000c04057981 */ /* 0x000ea8000c1e1900 */
[----:B------:R-:W2:Y:S01]  /*0bb0*/  LDG.E R6, desc[UR12][R6.64] ;  /* 0x0000000c06067981 */ /* 0x000ea2000c1e1900 */
[----:B------:R-:W-:Y:S01]  /*0bc0*/  IADD3 R0, PT, PT, R0, 0x1, RZ ;  /* 0x0000000100007810 */ /* 0x000fe20007ffe0ff */
[C---:B0--3--:R-:W-:Y:S01]  /*0bd0*/  IMAD.WIDE R2, R15.reuse, 0x4, R8 ;  /* 0x000000040f027825 */ /* 0x049fe200078e0208 */
[----:B------:R-:W-:Y:S02]  /*0be0*/  IADD3 R15, PT, PT, R15, 0x1, RZ ;  /* 0x000000010f0f7810 */ /* 0x000fe40007ffe0ff */
[----:B------:R-:W-:Y:S01]  /*0bf0*/  ISETP.NE.AND P0, PT, R0, RZ, PT ;  /* 0x000000ff0000720c */ /* 0x000fe20003f05270 */
[----:B--2---:R-:W-:-:S05]  /*0c00*/  FADD R17, R6, R5 ;  /* 0x0000000506117221 */ /* 0x004fca0000000000 */
[----:B------:R3:W-:Y:S07]  /*0c10*/  STG.E desc[UR12][R2.64], R17 ;  /* 0x0000001102007986 */ /* 0x0007ee000c10190c */
[----:B------:R-:W-:Y:S05]  /*0c20*/  @P0 BRA `(.L_x_10) ;  /* 0xfffffffc00d40947 */ /* 0x000fea000383ffff */
[----:B------:R-:W-:Y:S05]  /*0c30*/  EXIT ;  /* 0x000000000000794d */ /* 0x000fea0003800000 */
.L_x_11:
        /* <DEDUP_REMOVED lines=12> */
.L_x_14:


//--------------------- .text._Z16matrix_addkernelPfS_S_i --------------------------
	.section	.text._Z16matrix_addkernelPfS_S_i,"ax",@progbits
	.align	128
        .global         _Z16matrix_addkernelPfS_S_i
        .type           _Z16matrix_addkernelPfS_S_i,@function
        .size           _Z16matrix_addkernelPfS_S_i,(.L_x_15 - _Z16matrix_addkernelPfS_S_i)
        .other          _Z16matrix_addkernelPfS_S_i,@"STO_CUDA_ENTRY STV_DEFAULT"
_Z16matrix_addkernelPfS_S_i:
.text._Z16matrix_addkernelPfS_S_i:
[----:B------:R-:W-:Y:S01]  /*0000*/  LDC R1, c[0x0][0x37c] ;  /* 0x0000df00ff017b82 */ /* 0x000fe20000000800 */
[----:B------:R-:W0:Y:S01]  /*0010*/  S2R R9, SR_TID.X ;  /* 0x0000000000097919 */ /* 0x000e220000002100 */
[----:B------:R-:W1:Y:S01]  /*0020*/  LDCU UR4, c[0x0][0x398] ;  /* 0x00007300ff0477ac */ /* 0x000e620008000800 */
[----:B------:R-:W0:Y:S01]  /*0030*/  S2R R0, SR_CTAID.X ;  /* 0x0000000000007919 */ /* 0x000e220000002500 */
[----:B------:R-:W0:Y:S01]  /*0040*/  LDCU UR5, c[0x0][0x360] ;  /* 0x00006c00ff0577ac */ /* 0x000e220008000800 */
[----:B-1----:R-:W-:Y:S01]  /*0050*/  UIMAD UR4, UR4, UR4, URZ ;  /* 0x00000004040472a4 */ /* 0x002fe2000f8e02ff */
[----:B0-----:R-:W-:-:S05]  /*0060*/  IMAD R9, R0, UR5, R9 ;  /* 0x0000000500097c24 */ /* 0x001fca000f8e0209 */
[----:B------:R-:W-:-:S13]  /*0070*/  ISETP.GE.AND P0, PT, R9, UR4, PT ;  /* 0x0000000409007c0c */ /* 0x000fda000bf06270 */
[----:B------:R-:W-:Y:S05]  /*0080*/  @P0 EXIT ;  /* 0x000000000000094d */ /* 0x000fea0003800000 */
[----:B------:R-:W0:Y:S01]  /*0090*/  LDC.64 R2, c[0x0][0x380] ;  /* 0x0000e000ff027b82 */ /* 0x000e220000000a00 */
[----:B------:R-:W1:Y:S07]  /*00a0*/  LDCU.64 UR4, c[0x0][0x358] ;  /* 0x00006b00ff0477ac */ /* 0x000e6e0008000a00 */
[----:B------:R-:W2:Y:S08]  /*00b0*/  LDC.64 R4, c[0x0][0x388] ;  /* 0x0000e200ff047b82 */ /* 0x000eb00000000a00 */
[----:B------:R-:W3:Y:S01]  /*00c0*/  LDC.64 R6, c[0x0][0x390] ;  /* 0x0000e400ff067b82 */ /* 0x000ee20000000a00 */
[----:B0-----:R-:W-:-:S06]  /*00d0*/  IMAD.WIDE R2, R9, 0x4, R2 ;  /* 0x0000000409027825 */ /* 0x001fcc00078e0202 */
[----:B-1----:R-:W4:Y:S01]  /*00e0*/  LDG.E R2, desc[UR4][R2.64] ;  /* 0x0000000402027981 */ /* 0x002f22000c1e1900 */
[----:B--2---:R-:W-:-:S06]  /*00f0*/  IMAD.WIDE R4, R9, 0x4, R4 ;  /* 0x0000000409047825 */ /* 0x004fcc00078e0204 */
[----:B------:R-:W4:Y:S01]  /*0100*/  LDG.E R5, desc[UR4][R4.64] ;  /* 0x0000000404057981 */ /* 0x000f22000c1e1900 */
[----:B---3--:R-:W-:-:S04]  /*0110*/  IMAD.WIDE R6, R9, 0x4, R6 ;  /* 0x0000000409067825 */ /* 0x008fc800078e0206 */
[----:B----4-:R-:W-:-:S05]  /*0120*/  FADD R9, R2, R5 ;  /* 0x0000000502097221 */ /* 0x010fca0000000000 */
[----:B------:R-:W-:Y:S01]  /*0130*/  STG.E desc[UR4][R6.64], R9 ;  /* 0x0000000906007986 */ /* 0x000fe2000c101904 */
[----:B------:R-:W-:Y:S05]  /*0140*/  EXIT ;  /* 0x000000000000794d */ /* 0x000fea0003800000 */
.L_x_12:
        /* <DEDUP_REMOVED lines=11> */
.L_x_15:


//--------------------- .nv.shared.reserved.0     --------------------------
	.section	.nv.shared.reserved.0,"aw",@nobits
	.weak		__nv_reservedSMEM_offset_0_alias
	.size		__nv_reservedSMEM_offset_0_alias, 0, 64
	.other		__nv_reservedSMEM_offset_0_alias,@"STO_CUDA_RESERVED_SHARED STV_DEFAULT"
__nv_reservedSMEM_offset_0_alias:
	.zero		0
	.zero		64


//--------------------- .nv.constant0._Z20matrix_addkernel_colPfS_S_i --------------------------
	.section	.nv.constant0._Z20matrix_addkernel_colPfS_S_i,"a",@progbits
	.sectionflags	@""
	.align	4
.nv.constant0._Z20matrix_addkernel_colPfS_S_i:
	.zero		924


//--------------------- .nv.constant0._Z20matrix_addkernel_rowPfS_S_i --------------------------
	.section	.nv.constant0._Z20matrix_addkernel_rowPfS_S_i,"a",@progbits
	.sectionflags	@""
	.align	4
.nv.constant0._Z20matrix_addkernel_rowPfS_S_i:
	.zero		924


//--------------------- .nv.constant0._Z16matrix_addkernelPfS_S_i --------------------------
	.section	.nv.constant0._Z16matrix_addkernelPfS_S_i,"a",@progbits
	.sectionflags	@""
	.align	4
.nv.constant0._Z16matrix_addkernelPfS_S_i:
	.zero		924


//--------------------- SYMBOLS --------------------------

	.type		.nv.reservedSmem.offset0,@object
	.size		.nv.reservedSmem.offset0,0x4
